	.target	sm_90a

	.elftype	@"ET_EXEC"


//--------------------- .note.nv.tkinfo           --------------------------
	.section	.note.nv.tkinfo,"",@"SHT_NOTE"
	.sectionflags	@"SHF_NOTE_NV_TKINFO"
	.tkinfo
        /*0018*/ 	.word	0x00000002
        /*0030*/ 	.string	""
        /*0030*/ 	.string	"ptxas"
        /*0030*/ 	.string	"Cuda compilation tools, release 13.0, V13.0.88"
        /*0030*/ 	.string	"Build cuda_13.0.r13.0/compiler.36424714_0"
        /*0030*/ 	.string	"-arch sm_90a -m 64 "



//--------------------- .note.nv.cuinfo           --------------------------
	.section	.note.nv.cuinfo,"",@"SHT_NOTE"
	.sectionflags	@"SHF_NOTE_NV_CUINFO"
        /*0018*/ 	.short	0x0002
        /*001a*/ 	.short	0x005a
        /*001c*/ 	.short	0x0082
	.zero		2


//--------------------- .nv.info                  --------------------------
	.section	.nv.info,"",@"SHT_CUDA_INFO"
	.align	4


	//----- nvinfo : EIATTR_REGCOUNT
	.align		4
        /*0000*/ 	.byte	0x04, 0x2f
        /*0002*/ 	.short	(.L_12 - .L_11)
	.align		4
.L_11:
        /*0004*/ 	.word	index@(_ZN7cutlass13device_kernelIN5flash19enable_sm80_to_sm89INS1_16FlashAttnFwdSm80INS1_25CollectiveMainloopFwdSm80ILi4ELi1ELb0EN4cute5tupleIJNS5_1CILi128EEENS7_ILi80EEENS7_ILi64EEEEEELi64ENS_6half_tEfNS_4arch4Sm80ELb1ELb0ELb0ELb1ELb1ELb1ELb1ELb1EEENS1_21CollectiveEpilogueFwdINS6_IJS8_SA_S9_EEENS6_IJNS7_ILi1EEESI_SI_EEESC_SE_Li128ELb1ELb1ELb1ELb0EEENS1_36VarlenDynamicPersistentTileSchedulerILi128ELi80ELi128ELi128ELb1ELb1ELb0ELb1ELb1ELb1EEEEEEEEEvNT_6ParamsE)
        /*0008*/ 	.word	0x00000004


	//----- nvinfo : EIATTR_FRAME_SIZE
	.align		4
.L_12:
        /*000c*/ 	.byte	0x04, 0x11
        /*000e*/ 	.short	(.L_14 - .L_13)
	.align		4
.L_13:
        /*0010*/ 	.word	index@(_ZN7cutlass13device_kernelIN5flash19enable_sm80_to_sm89INS1_16FlashAttnFwdSm80INS1_25CollectiveMainloopFwdSm80ILi4ELi1ELb0EN4cute5tupleIJNS5_1CILi128EEENS7_ILi80EEENS7_ILi64EEEEEELi64ENS_6half_tEfNS_4arch4Sm80ELb1ELb0ELb0ELb1ELb1ELb1ELb1ELb1EEENS1_21CollectiveEpilogueFwdINS6_IJS8_SA_S9_EEENS6_IJNS7_ILi1EEESI_SI_EEESC_SE_Li128ELb1ELb1ELb1ELb0EEENS1_36VarlenDynamicPersistentTileSchedulerILi128ELi80ELi128ELi128ELb1ELb1ELb0ELb1ELb1ELb1EEEEEEEEEvNT_6ParamsE)
        /*0014*/ 	.word	0x00000000


	//----- nvinfo : EIATTR_REGCOUNT
	.align		4
.L_14:
        /*0018*/ 	.byte	0x04, 0x2f
        /*001a*/ 	.short	(.L_16 - .L_15)
	.align		4
.L_15:
        /*001c*/ 	.word	index@(_ZN7cutlass13device_kernelIN5flash19enable_sm80_to_sm89INS1_16FlashAttnFwdSm80INS1_25CollectiveMainloopFwdSm80ILi4ELi1ELb0EN4cute5tupleIJNS5_1CILi128EEENS7_ILi80EEENS7_ILi64EEEEEELi64ENS_6half_tEfNS_4arch4Sm80ELb1ELb0ELb0ELb1ELb1ELb0ELb1ELb1EEENS1_21CollectiveEpilogueFwdINS6_IJS8_SA_S9_EEENS6_IJNS7_ILi1EEESI_SI_EEESC_SE_Li128ELb1ELb1ELb1ELb0EEENS1_36VarlenDynamicPersistentTileSchedulerILi128ELi80ELi128ELi128ELb1ELb1ELb0ELb1ELb1ELb1EEEEEEEEEvNT_6ParamsE)
        /*0020*/ 	.word	0x00000004


	//----- nvinfo : EIATTR_FRAME_SIZE
	.align		4
.L_16:
        /*0024*/ 	.byte	0x04, 0x11
        /*0026*/ 	.short	(.L_18 - .L_17)
	.align		4
.L_17:
        /*0028*/ 	.word	index@(_ZN7cutlass13device_kernelIN5flash19enable_sm80_to_sm89INS1_16FlashAttnFwdSm80INS1_25CollectiveMainloopFwdSm80ILi4ELi1ELb0EN4cute5tupleIJNS5_1CILi128EEENS7_ILi80EEENS7_ILi64EEEEEELi64ENS_6half_tEfNS_4arch4Sm80ELb1ELb0ELb0ELb1ELb1ELb0ELb1ELb1EEENS1_21CollectiveEpilogueFwdINS6_IJS8_SA_S9_EEENS6_IJNS7_ILi1EEESI_SI_EEESC_SE_Li128ELb1ELb1ELb1ELb0EEENS1_36VarlenDynamicPersistentTileSchedulerILi128ELi80ELi128ELi128ELb1ELb1ELb0ELb1ELb1ELb1EEEEEEEEEvNT_6ParamsE)
        /*002c*/ 	.word	0x00000000


	//----- nvinfo : EIATTR_REGCOUNT
	.align		4
.L_18:
        /*0030*/ 	.byte	0x04, 0x2f
        /*0032*/ 	.short	(.L_20 - .L_19)
	.align		4
.L_19:
        /*0034*/ 	.word	index@(_ZN7cutlass13device_kernelIN5flash19enable_sm80_to_sm89INS1_16FlashAttnFwdSm80INS1_25CollectiveMainloopFwdSm80ILi4ELi1ELb0EN4cute5tupleIJNS5_1CILi128EEENS7_ILi112EEENS7_ILi64EEEEEELi64ENS_6half_tEfNS_4arch4Sm80ELb1ELb0ELb0ELb0ELb1ELb0ELb1ELb1EEENS1_21CollectiveEpilogueFwdINS6_IJS8_SA_S9_EEENS6_IJNS7_ILi1EEESI_SI_EEESC_SE_Li128ELb0ELb1ELb1ELb0EEENS1_30DynamicPersistentTileSchedulerILi128ELi128ELb1ELb1ELb0EEEEEEEEEvNT_6ParamsE)
        /*0038*/ 	.word	0x00000004


	//----- nvinfo : EIATTR_FRAME_SIZE
	.align		4
.L_20:
        /*003c*/ 	.byte	0x04, 0x11
        /*003e*/ 	.short	(.L_22 - .L_21)
	.align		4
.L_21:
        /*0040*/ 	.word	index@(_ZN7cutlass13device_kernelIN5flash19enable_sm80_to_sm89INS1_16FlashAttnFwdSm80INS1_25CollectiveMainloopFwdSm80ILi4ELi1ELb0EN4cute5tupleIJNS5_1CILi128EEENS7_ILi112EEENS7_ILi64EEEEEELi64ENS_6half_tEfNS_4arch4Sm80ELb1ELb0ELb0ELb0ELb1ELb0ELb1ELb1EEENS1_21CollectiveEpilogueFwdINS6_IJS8_SA_S9_EEENS6_IJNS7_ILi1EEESI_SI_EEESC_SE_Li128ELb0ELb1ELb1ELb0EEENS1_30DynamicPersistentTileSchedulerILi128ELi128ELb1ELb1ELb0EEEEEEEEEvNT_6ParamsE)
        /*0044*/ 	.word	0x00000000


	//----- nvinfo : EIATTR_REGCOUNT
	.align		4
.L_22:
        /*0048*/ 	.byte	0x04, 0x2f
        /*004a*/ 	.short	(.L_24 - .L_23)
	.align		4
.L_23:
        /*004c*/ 	.word	index@(_ZN7cutlass13device_kernelIN5flash19enable_sm80_to_sm89INS1_16FlashAttnFwdSm80INS1_25CollectiveMainloopFwdSm80ILi4ELi1ELb0EN4cute5tupleIJNS5_1CILi128EEENS7_ILi80EEENS7_ILi64EEEEEELi64ENS_6half_tEfNS_4arch4Sm80ELb0ELb1ELb0ELb1ELb1ELb1ELb1ELb1EEENS1_21CollectiveEpilogueFwdINS6_IJS8_SA_S9_EEENS6_IJNS7_ILi1EEESI_SI_EEESC_SE_Li128ELb1ELb1ELb1ELb0EEENS1_36VarlenDynamicPersistentTileSchedulerILi128ELi80ELi128ELi128ELb1ELb1ELb0ELb1ELb0ELb1EEEEEEEEEvNT_6ParamsE)
        /*0050*/ 	.word	0x00000004


	//----- nvinfo : EIATTR_FRAME_SIZE
	.align		4
.L_24:
        /*0054*/ 	.byte	0x04, 0x11
        /*0056*/ 	.short	(.L_26 - .L_25)
	.align		4
.L_25:
        /*0058*/ 	.word	index@(_ZN7cutlass13device_kernelIN5flash19enable_sm80_to_sm89INS1_16FlashAttnFwdSm80INS1_25CollectiveMainloopFwdSm80ILi4ELi1ELb0EN4cute5tupleIJNS5_1CILi128EEENS7_ILi80EEENS7_ILi64EEEEEELi64ENS_6half_tEfNS_4arch4Sm80ELb0ELb1ELb0ELb1ELb1ELb1ELb1ELb1EEENS1_21CollectiveEpilogueFwdINS6_IJS8_SA_S9_EEENS6_IJNS7_ILi1EEESI_SI_EEESC_SE_Li128ELb1ELb1ELb1ELb0EEENS1_36VarlenDynamicPersistentTileSchedulerILi128ELi80ELi128ELi128ELb1ELb1ELb0ELb1ELb0ELb1EEEEEEEEEvNT_6ParamsE)
        /*005c*/ 	.word	0x00000000


	//----- nvinfo : EIATTR_REGCOUNT
	.align		4
.L_26:
        /*0060*/ 	.byte	0x04, 0x2f
        /*0062*/ 	.short	(.L_28 - .L_27)
	.align		4
.L_27:
        /*0064*/ 	.word	index@(_ZN7cutlass13device_kernelIN5flash19enable_sm80_to_sm89INS1_16FlashAttnFwdSm80INS1_25CollectiveMainloopFwdSm80ILi4ELi1ELb0EN4cute5tupleIJNS5_1CILi128EEENS7_ILi80EEENS7_ILi64EEEEEELi64ENS_6half_tEfNS_4arch4Sm80ELb0ELb1ELb0ELb1ELb1ELb0ELb1ELb1EEENS1_21CollectiveEpilogueFwdINS6_IJS8_SA_S9_EEENS6_IJNS7_ILi1EEESI_SI_EEESC_SE_Li128ELb1ELb1ELb1ELb0EEENS1_36VarlenDynamicPersistentTileSchedulerILi128ELi80ELi128ELi128ELb1ELb1ELb0ELb1ELb0ELb1EEEEEEEEEvNT_6ParamsE)
        /*0068*/ 	.word	0x00000004


	//----- nvinfo : EIATTR_FRAME_SIZE
	.align		4
.L_28:
        /*006c*/ 	.byte	0x04, 0x11
        /*006e*/ 	.short	(.L_30 - .L_29)
	.align		4
.L_29:
        /*0070*/ 	.word	index@(_ZN7cutlass13device_kernelIN5flash19enable_sm80_to_sm89INS1_16FlashAttnFwdSm80INS1_25CollectiveMainloopFwdSm80ILi4ELi1ELb0EN4cute5tupleIJNS5_1CILi128EEENS7_ILi80EEENS7_ILi64EEEEEELi64ENS_6half_tEfNS_4arch4Sm80ELb0ELb1ELb0ELb1ELb1ELb0ELb1ELb1EEENS1_21CollectiveEpilogueFwdINS6_IJS8_SA_S9_EEENS6_IJNS7_ILi1EEESI_SI_EEESC_SE_Li128ELb1ELb1ELb1ELb0EEENS1_36VarlenDynamicPersistentTileSchedulerILi128ELi80ELi128ELi128ELb1ELb1ELb0ELb1ELb0ELb1EEEEEEEEEvNT_6ParamsE)
        /*0074*/ 	.word	0x00000000


	//----- nvinfo : EIATTR_REGCOUNT
	.align		4
.L_30:
        /*0078*/ 	.byte	0x04, 0x2f
        /*007a*/ 	.short	(.L_32 - .L_31)
	.align		4
.L_31:
        /*007c*/ 	.word	index@(_ZN7cutlass13device_kernelIN5flash19enable_sm80_to_sm89INS1_16FlashAttnFwdSm80INS1_25CollectiveMainloopFwdSm80ILi4ELi1ELb0EN4cute5tupleIJNS5_1CILi128EEENS7_ILi96EEENS7_ILi64EEEEEELi64ENS_6half_tEfNS_4arch4Sm80ELb0ELb1ELb0ELb0ELb1ELb0ELb1ELb1EEENS1_21CollectiveEpilogueFwdINS6_IJS8_SA_S9_EEENS6_IJNS7_ILi1EEESI_SI_EEESC_SE_Li128ELb0ELb1ELb1ELb0EEENS1_19SingleTileSchedulerILb0ELb1ELb1ELi128EEEEEEEEEvNT_6ParamsE)
        /*0080*/ 	.word	0x00000004


	//----- nvinfo : EIATTR_FRAME_SIZE
	.align		4
.L_32:
        /*0084*/ 	.byte	0x04, 0x11
        /*0086*/ 	.short	(.L_34 - .L_33)
	.align		4
.L_33:
        /*0088*/ 	.word	index@(_ZN7cutlass13device_kernelIN5flash19enable_sm80_to_sm89INS1_16FlashAttnFwdSm80INS1_25CollectiveMainloopFwdSm80ILi4ELi1ELb0EN4cute5tupleIJNS5_1CILi128EEENS7_ILi96EEENS7_ILi64EEEEEELi64ENS_6half_tEfNS_4arch4Sm80ELb0ELb1ELb0ELb0ELb1ELb0ELb1ELb1EEENS1_21CollectiveEpilogueFwdINS6_IJS8_SA_S9_EEENS6_IJNS7_ILi1EEESI_SI_EEESC_SE_Li128ELb0ELb1ELb1ELb0EEENS1_19SingleTileSchedulerILb0ELb1ELb1ELi128EEEEEEEEEvNT_6ParamsE)
        /*008c*/ 	.word	0x00000000


	//----- nvinfo : EIATTR_REGCOUNT
	.align		4
.L_34:
        /*0090*/ 	.byte	0x04, 0x2f
        /*0092*/ 	.short	(.L_36 - .L_35)
	.align		4
.L_35:
        /*0094*/ 	.word	index@(_ZN7cutlass13device_kernelIN5flash19enable_sm80_to_sm89INS1_16FlashAttnFwdSm80INS1_25CollectiveMainloopFwdSm80ILi4ELi1ELb0EN4cute5tupleIJNS5_1CILi128EEENS7_ILi80EEENS7_ILi64EEEEEELi64ENS_6half_tEfNS_4arch4Sm80ELb0ELb0ELb0ELb1ELb1ELb1ELb1ELb1EEENS1_21CollectiveEpilogueFwdINS6_IJS8_SA_S9_EEENS6_IJNS7_ILi1EEESI_SI_EEESC_SE_Li128ELb1ELb1ELb1ELb0EEENS1_36VarlenDynamicPersistentTileSchedulerILi128ELi80ELi128ELi128ELb1ELb1ELb0ELb0ELb1ELb1EEEEEEEEEvNT_6ParamsE)
        /*0098*/ 	.word	0x00000004


	//----- nvinfo : EIATTR_FRAME_SIZE
	.align		4
.L_36:
        /*009c*/ 	.byte	0x04, 0x11
        /*009e*/ 	.short	(.L_38 - .L_37)
	.align		4
.L_37:
        /*00a0*/ 	.word	index@(_ZN7cutlass13device_kernelIN5flash19enable_sm80_to_sm89INS1_16FlashAttnFwdSm80INS1_25CollectiveMainloopFwdSm80ILi4ELi1ELb0EN4cute5tupleIJNS5_1CILi128EEENS7_ILi80EEENS7_ILi64EEEEEELi64ENS_6half_tEfNS_4arch4Sm80ELb0ELb0ELb0ELb1ELb1ELb1ELb1ELb1EEENS1_21CollectiveEpilogueFwdINS6_IJS8_SA_S9_EEENS6_IJNS7_ILi1EEESI_SI_EEESC_SE_Li128ELb1ELb1ELb1ELb0EEENS1_36VarlenDynamicPersistentTileSchedulerILi128ELi80ELi128ELi128ELb1ELb1ELb0ELb0ELb1ELb1EEEEEEEEEvNT_6ParamsE)
        /*00a4*/ 	.word	0x00000000


	//----- nvinfo : EIATTR_REGCOUNT
	.align		4
.L_38:
        /*00a8*/ 	.byte	0x04, 0x2f
        /*00aa*/ 	.short	(.L_40 - .L_39)
	.align		4
.L_39:
        /*00ac*/ 	.word	index@(_ZN7cutlass13device_kernelIN5flash19enable_sm80_to_sm89INS1_16FlashAttnFwdSm80INS1_25CollectiveMainloopFwdSm80ILi4ELi1ELb0EN4cute5tupleIJNS5_1CILi128EEENS7_ILi80EEENS7_ILi64EEEEEELi64ENS_6half_tEfNS_4arch4Sm80ELb0ELb0ELb0ELb1ELb1ELb0ELb1ELb1EEENS1_21CollectiveEpilogueFwdINS6_IJS8_SA_S9_EEENS6_IJNS7_ILi1EEESI_SI_EEESC_SE_Li128ELb1ELb1ELb1ELb0EEENS1_36VarlenDynamicPersistentTileSchedulerILi128ELi80ELi128ELi128ELb1ELb1ELb0ELb0ELb1ELb1EEEEEEEEEvNT_6ParamsE)
        /*00b0*/ 	.word	0x00000004


	//----- nvinfo : EIATTR_FRAME_SIZE
	.align		4
.L_40:
        /*00b4*/ 	.byte	0x04, 0x11
        /*00b6*/ 	.short	(.L_42 - .L_41)
	.align		4
.L_41:
        /*00b8*/ 	.word	index@(_ZN7cutlass13device_kernelIN5flash19enable_sm80_to_sm89INS1_16FlashAttnFwdSm80INS1_25CollectiveMainloopFwdSm80ILi4ELi1ELb0EN4cute5tupleIJNS5_1CILi128EEENS7_ILi80EEENS7_ILi64EEEEEELi64ENS_6half_tEfNS_4arch4Sm80ELb0ELb0ELb0ELb1ELb1ELb0ELb1ELb1EEENS1_21CollectiveEpilogueFwdINS6_IJS8_SA_S9_EEENS6_IJNS7_ILi1EEESI_SI_EEESC_SE_Li128ELb1ELb1ELb1ELb0EEENS1_36VarlenDynamicPersistentTileSchedulerILi128ELi80ELi128ELi128ELb1ELb1ELb0ELb0ELb1ELb1EEEEEEEEEvNT_6ParamsE)
        /*00bc*/ 	.word	0x00000000


	//----- nvinfo : EIATTR_REGCOUNT
	.align		4
.L_42:
        /*00c0*/ 	.byte	0x04, 0x2f
        /*00c2*/ 	.short	(.L_44 - .L_43)
	.align		4
.L_43:
        /*00c4*/ 	.word	index@(_ZN7cutlass13device_kernelIN5flash19enable_sm80_to_sm89INS1_16FlashAttnFwdSm80INS1_25CollectiveMainloopFwdSm80ILi4ELi1ELb0EN4cute5tupleIJNS5_1CILi128EEENS7_ILi112EEENS7_ILi64EEEEEELi64ENS_6half_tEfNS_4arch4Sm80ELb0ELb0ELb0ELb0ELb1ELb0ELb1ELb1EEENS1_21CollectiveEpilogueFwdINS6_IJS8_SA_S9_EEENS6_IJNS7_ILi1EEESI_SI_EEESC_SE_Li128ELb0ELb1ELb1ELb0EEENS1_19SingleTileSchedulerILb0ELb1ELb1ELi128EEEEEEEEEvNT_6ParamsE)
        /*00c8*/ 	.word	0x00000004


	//----- nvinfo : EIATTR_FRAME_SIZE
	.align		4
.L_44:
        /*00cc*/ 	.byte	0x04, 0x11
        /*00ce*/ 	.short	(.L_46 - .L_45)
	.align		4
.L_45:
        /*00d0*/ 	.word	index@(_ZN7cutlass13device_kernelIN5flash19enable_sm80_to_sm89INS1_16FlashAttnFwdSm80INS1_25CollectiveMainloopFwdSm80ILi4ELi1ELb0EN4cute5tupleIJNS5_1CILi128EEENS7_ILi112EEENS7_ILi64EEEEEELi64ENS_6half_tEfNS_4arch4Sm80ELb0ELb0ELb0ELb0ELb1ELb0ELb1ELb1EEENS1_21CollectiveEpilogueFwdINS6_IJS8_SA_S9_EEENS6_IJNS7_ILi1EEESI_SI_EEESC_SE_Li128ELb0ELb1ELb1ELb0EEENS1_19SingleTileSchedulerILb0ELb1ELb1ELi128EEEEEEEEEvNT_6ParamsE)
        /*00d4*/ 	.word	0x00000000


	//----- nvinfo : EIATTR_MIN_STACK_SIZE
	.align		4
.L_46:
        /*00d8*/ 	.byte	0x04, 0x12
        /*00da*/ 	.short	(.L_48 - .L_47)
	.align		4
.L_47:
        /*00dc*/ 	.word	index@(_ZN7cutlass13device_kernelIN5flash19enable_sm80_to_sm89INS1_16FlashAttnFwdSm80INS1_25CollectiveMainloopFwdSm80ILi4ELi1ELb0EN4cute5tupleIJNS5_1CILi128EEENS7_ILi112EEENS7_ILi64EEEEEELi64ENS_6half_tEfNS_4arch4Sm80ELb0ELb0ELb0ELb0ELb1ELb0ELb1ELb1EEENS1_21CollectiveEpilogueFwdINS6_IJS8_SA_S9_EEENS6_IJNS7_ILi1EEESI_SI_EEESC_SE_Li128ELb0ELb1ELb1ELb0EEENS1_19SingleTileSchedulerILb0ELb1ELb1ELi128EEEEEEEEEvNT_6ParamsE)
        /*00e0*/ 	.word	0x00000000


	//----- nvinfo : EIATTR_MIN_STACK_SIZE
	.align		4
.L_48:
        /*00e4*/ 	.byte	0x04, 0x12
        /*00e6*/ 	.short	(.L_50 - .L_49)
	.align		4
.L_49:
        /*00e8*/ 	.word	index@(_ZN7cutlass13device_kernelIN5flash19enable_sm80_to_sm89INS1_16FlashAttnFwdSm80INS1_25CollectiveMainloopFwdSm80ILi4ELi1ELb0EN4cute5tupleIJNS5_1CILi128EEENS7_ILi80EEENS7_ILi64EEEEEELi64ENS_6half_tEfNS_4arch4Sm80ELb0ELb0ELb0ELb1ELb1ELb0ELb1ELb1EEENS1_21CollectiveEpilogueFwdINS6_IJS8_SA_S9_EEENS6_IJNS7_ILi1EEESI_SI_EEESC_SE_Li128ELb1ELb1ELb1ELb0EEENS1_36VarlenDynamicPersistentTileSchedulerILi128ELi80ELi128ELi128ELb1ELb1ELb0ELb0ELb1ELb1EEEEEEEEEvNT_6ParamsE)
        /*00ec*/ 	.word	0x00000000


	//----- nvinfo : EIATTR_MIN_STACK_SIZE
	.align		4
.L_50:
        /*00f0*/ 	.byte	0x04, 0x12
        /*00f2*/ 	.short	(.L_52 - .L_51)
	.align		4
.L_51:
        /*00f4*/ 	.word	index@(_ZN7cutlass13device_kernelIN5flash19enable_sm80_to_sm89INS1_16FlashAttnFwdSm80INS1_25CollectiveMainloopFwdSm80ILi4ELi1ELb0EN4cute5tupleIJNS5_1CILi128EEENS7_ILi80EEENS7_ILi64EEEEEELi64ENS_6half_tEfNS_4arch4Sm80ELb0ELb0ELb0ELb1ELb1ELb1ELb1ELb1EEENS1_21CollectiveEpilogueFwdINS6_IJS8_SA_S9_EEENS6_IJNS7_ILi1EEESI_SI_EEESC_SE_Li128ELb1ELb1ELb1ELb0EEENS1_36VarlenDynamicPersistentTileSchedulerILi128ELi80ELi128ELi128ELb1ELb1ELb0ELb0ELb1ELb1EEEEEEEEEvNT_6ParamsE)
        /*00f8*/ 	.word	0x00000000


	//----- nvinfo : EIATTR_MIN_STACK_SIZE
	.align		4
.L_52:
        /*00fc*/ 	.byte	0x04, 0x12
        /*00fe*/ 	.short	(.L_54 - .L_53)
	.align		4
.L_53:
        /*0100*/ 	.word	index@(_ZN7cutlass13device_kernelIN5flash19enable_sm80_to_sm89INS1_16FlashAttnFwdSm80INS1_25CollectiveMainloopFwdSm80ILi4ELi1ELb0EN4cute5tupleIJNS5_1CILi128EEENS7_ILi96EEENS7_ILi64EEEEEELi64ENS_6half_tEfNS_4arch4Sm80ELb0ELb1ELb0ELb0ELb1ELb0ELb1ELb1EEENS1_21CollectiveEpilogueFwdINS6_IJS8_SA_S9_EEENS6_IJNS7_ILi1EEESI_SI_EEESC_SE_Li128ELb0ELb1ELb1ELb0EEENS1_19SingleTileSchedulerILb0ELb1ELb1ELi128EEEEEEEEEvNT_6ParamsE)
        /*0104*/ 	.word	0x00000000


	//----- nvinfo : EIATTR_MIN_STACK_SIZE
	.align		4
.L_54:
        /*0108*/ 	.byte	0x04, 0x12
        /*010a*/ 	.short	(.L_56 - .L_55)
	.align		4
.L_55:
        /*010c*/ 	.word	index@(_ZN7cutlass13device_kernelIN5flash19enable_sm80_to_sm89INS1_16FlashAttnFwdSm80INS1_25CollectiveMainloopFwdSm80ILi4ELi1ELb0EN4cute5tupleIJNS5_1CILi128EEENS7_ILi80EEENS7_ILi64EEEEEELi64ENS_6half_tEfNS_4arch4Sm80ELb0ELb1ELb0ELb1ELb1ELb0ELb1ELb1EEENS1_21CollectiveEpilogueFwdINS6_IJS8_SA_S9_EEENS6_IJNS7_ILi1EEESI_SI_EEESC_SE_Li128ELb1ELb1ELb1ELb0EEENS1_36VarlenDynamicPersistentTileSchedulerILi128ELi80ELi128ELi128ELb1ELb1ELb0ELb1ELb0ELb1EEEEEEEEEvNT_6ParamsE)
        /*0110*/ 	.word	0x00000000


	//----- nvinfo : EIATTR_MIN_STACK_SIZE
	.align		4
.L_56:
        /*0114*/ 	.byte	0x04, 0x12
        /*0116*/ 	.short	(.L_58 - .L_57)
	.align		4
.L_57:
        /*0118*/ 	.word	index@(_ZN7cutlass13device_kernelIN5flash19enable_sm80_to_sm89INS1_16FlashAttnFwdSm80INS1_25CollectiveMainloopFwdSm80ILi4ELi1ELb0EN4cute5tupleIJNS5_1CILi128EEENS7_ILi80EEENS7_ILi64EEEEEELi64ENS_6half_tEfNS_4arch4Sm80ELb0ELb1ELb0ELb1ELb1ELb1ELb1ELb1EEENS1_21CollectiveEpilogueFwdINS6_IJS8_SA_S9_EEENS6_IJNS7_ILi1EEESI_SI_EEESC_SE_Li128ELb1ELb1ELb1ELb0EEENS1_36VarlenDynamicPersistentTileSchedulerILi128ELi80ELi128ELi128ELb1ELb1ELb0ELb1ELb0ELb1EEEEEEEEEvNT_6ParamsE)
        /*011c*/ 	.word	0x00000000


	//----- nvinfo : EIATTR_MIN_STACK_SIZE
	.align		4
.L_58:
        /*0120*/ 	.byte	0x04, 0x12
        /*0122*/ 	.short	(.L_60 - .L_59)
	.align		4
.L_59:
        /*0124*/ 	.word	index@(_ZN7cutlass13device_kernelIN5flash19enable_sm80_to_sm89INS1_16FlashAttnFwdSm80INS1_25CollectiveMainloopFwdSm80ILi4ELi1ELb0EN4cute5tupleIJNS5_1CILi128EEENS7_ILi112EEENS7_ILi64EEEEEELi64ENS_6half_tEfNS_4arch4Sm80ELb1ELb0ELb0ELb0ELb1ELb0ELb1ELb1EEENS1_21CollectiveEpilogueFwdINS6_IJS8_SA_S9_EEENS6_IJNS7_ILi1EEESI_SI_EEESC_SE_Li128ELb0ELb1ELb1ELb0EEENS1_30DynamicPersistentTileSchedulerILi128ELi128ELb1ELb1ELb0EEEEEEEEEvNT_6ParamsE)
        /*0128*/ 	.word	0x00000000


	//----- nvinfo : EIATTR_MIN_STACK_SIZE
	.align		4
.L_60:
        /*012c*/ 	.byte	0x04, 0x12
        /*012e*/ 	.short	(.L_62 - .L_61)
	.align		4
.L_61:
        /*0130*/ 	.word	index@(_ZN7cutlass13device_kernelIN5flash19enable_sm80_to_sm89INS1_16FlashAttnFwdSm80INS1_25CollectiveMainloopFwdSm80ILi4ELi1ELb0EN4cute5tupleIJNS5_1CILi128EEENS7_ILi80EEENS7_ILi64EEEEEELi64ENS_6half_tEfNS_4arch4Sm80ELb1ELb0ELb0ELb1ELb1ELb0ELb1ELb1EEENS1_21CollectiveEpilogueFwdINS6_IJS8_SA_S9_EEENS6_IJNS7_ILi1EEESI_SI_EEESC_SE_Li128ELb1ELb1ELb1ELb0EEENS1_36VarlenDynamicPersistentTileSchedulerILi128ELi80ELi128ELi128ELb1ELb1ELb0ELb1ELb1ELb1EEEEEEEEEvNT_6ParamsE)
        /*0134*/ 	.word	0x00000000


	//----- nvinfo : EIATTR_MIN_STACK_SIZE
	.align		4
.L_62:
        /*0138*/ 	.byte	0x04, 0x12
        /*013a*/ 	.short	(.L_64 - .L_63)
	.align		4
.L_63:
        /*013c*/ 	.word	index@(_ZN7cutlass13device_kernelIN5flash19enable_sm80_to_sm89INS1_16FlashAttnFwdSm80INS1_25CollectiveMainloopFwdSm80ILi4ELi1ELb0EN4cute5tupleIJNS5_1CILi128EEENS7_ILi80EEENS7_ILi64EEEEEELi64ENS_6half_tEfNS_4arch4Sm80ELb1ELb0ELb0ELb1ELb1ELb1ELb1ELb1EEENS1_21CollectiveEpilogueFwdINS6_IJS8_SA_S9_EEENS6_IJNS7_ILi1EEESI_SI_EEESC_SE_Li128ELb1ELb1ELb1ELb0EEENS1_36VarlenDynamicPersistentTileSchedulerILi128ELi80ELi128ELi128ELb1ELb1ELb0ELb1ELb1ELb1EEEEEEEEEvNT_6ParamsE)
        /*0140*/ 	.word	0x00000000
.L_64:


//--------------------- .nv.compat                --------------------------
	.section	.nv.compat,"",@"SHT_CUDA_COMPAT_INFO"
	.align	4
        /*0000*/ 	.byte	0x02, 0x09, 0x01, 0x00, 0x02, 0x02, 0x01, 0x00, 0x02, 0x05, 0x05, 0x00, 0x03, 0x07, 0x01, 0x01
        /*0010*/ 	.byte	0x02, 0x03, 0x00, 0x00, 0x02, 0x06, 0x01, 0x00, 0x04, 0x0b, 0x08, 0x00, 0x00, 0x00, 0x00, 0x00
        /*0020*/ 	.byte	0x00, 0x00, 0x00, 0x00


//--------------------- .nv.info._ZN7cutlass13device_kernelIN5flash19enable_sm80_to_sm89INS1_16FlashAttnFwdSm80INS1_25CollectiveMainloopFwdSm80ILi4ELi1ELb0EN4cute5tupleIJNS5_1CILi128EEENS7_ILi112EEENS7_ILi64EEEEEELi64ENS_6half_tEfNS_4arch4Sm80ELb0ELb0ELb0ELb0ELb1ELb0ELb1ELb1EEENS1_21CollectiveEpilogueFwdINS6_IJS8_SA_S9_EEENS6_IJNS7_ILi1EEESI_SI_EEESC_SE_Li128ELb0ELb1ELb1ELb0EEENS1_19SingleTileSchedulerILb0ELb1ELb1ELi128EEEEEEEEEvNT_6ParamsE --------------------------
	.section	.nv.info._ZN7cutlass13device_kernelIN5flash19enable_sm80_to_sm89INS1_16FlashAttnFwdSm80INS1_25CollectiveMainloopFwdSm80ILi4ELi1ELb0EN4cute5tupleIJNS5_1CILi128EEENS7_ILi112EEENS7_ILi64EEEEEELi64ENS_6half_tEfNS_4arch4Sm80ELb0ELb0ELb0ELb0ELb1ELb0ELb1ELb1EEENS1_21CollectiveEpilogueFwdINS6_IJS8_SA_S9_EEENS6_IJNS7_ILi1EEESI_SI_EEESC_SE_Li128ELb0ELb1ELb1ELb0EEENS1_19SingleTileSchedulerILb0ELb1ELb1ELi128EEEEEEEEEvNT_6ParamsE,"",@"SHT_CUDA_INFO"
	.sectionflags	@""
	.align	4


	//----- nvinfo : EIATTR_CUDA_API_VERSION
	.align		4
        /*0000*/ 	.byte	0x04, 0x37
        /*0002*/ 	.short	(.L_66 - .L_65)
.L_65:
        /*0004*/ 	.word	0x00000082


	//----- nvinfo : EIATTR_KPARAM_INFO
	.align		4
.L_66:
        /*0008*/ 	.byte	0x04, 0x17
        /*000a*/ 	.short	(.L_68 - .L_67)
.L_67:
        /*000c*/ 	.word	0x00000000
        /*0010*/ 	.short	0x0000
        /*0012*/ 	.short	0x0000
        /*0014*/ 	.byte	0x00, 0xf0, 0x61, 0x10


	//----- nvinfo : EIATTR_SPARSE_MMA_MASK
	.align		4
.L_68:
        /*0018*/ 	.byte	0x03, 0x50
        /*001a*/ 	.short	0x0000


	//----- nvinfo : EIATTR_MAXREG_COUNT
	.align		4
        /*001c*/ 	.byte	0x03, 0x1b
        /*001e*/ 	.short	0x00ff


	//----- nvinfo : EIATTR_MERCURY_ISA_VERSION
	.align		4
        /*0020*/ 	.byte	0x03, 0x5f
        /*0022*/ 	.short	0x0101


	//----- nvinfo : EIATTR_EXIT_INSTR_OFFSETS
	.align		4
        /*0024*/ 	.byte	0x04, 0x1c
        /*0026*/ 	.short	(.L_70 - .L_69)


	//   ....[0]....
.L_69:
        /*0028*/ 	.word	0x00000010


	//----- nvinfo : EIATTR_MAX_THREADS
	.align		4
.L_70:
        /*002c*/ 	.byte	0x04, 0x05
        /*002e*/ 	.short	(.L_72 - .L_71)
.L_71:
        /*0030*/ 	.word	0x00000080
        /*0034*/ 	.word	0x00000001
        /*0038*/ 	.word	0x00000001


	//----- nvinfo : EIATTR_CBANK_PARAM_SIZE
	.align		4
.L_72:
        /*003c*/ 	.byte	0x03, 0x19
        /*003e*/ 	.short	0x0418


	//----- nvinfo : EIATTR_PARAM_CBANK
	.align		4
        /*0040*/ 	.byte	0x04, 0x0a
        /*0042*/ 	.short	(.L_74 - .L_73)
	.align		4
.L_73:
        /*0044*/ 	.word	index@(.nv.constant0._ZN7cutlass13device_kernelIN5flash19enable_sm80_to_sm89INS1_16FlashAttnFwdSm80INS1_25CollectiveMainloopFwdSm80ILi4ELi1ELb0EN4cute5tupleIJNS5_1CILi128EEENS7_ILi112EEENS7_ILi64EEEEEELi64ENS_6half_tEfNS_4arch4Sm80ELb0ELb0ELb0ELb0ELb1ELb0ELb1ELb1EEENS1_21CollectiveEpilogueFwdINS6_IJS8_SA_S9_EEENS6_IJNS7_ILi1EEESI_SI_EEESC_SE_Li128ELb0ELb1ELb1ELb0EEENS1_19SingleTileSchedulerILb0ELb1ELb1ELi128EEEEEEEEEvNT_6ParamsE)
        /*0048*/ 	.short	0x0210
        /*004a*/ 	.short	0x0418


	//----- nvinfo : EIATTR_SW_WAR
	.align		4
.L_74:
        /*004c*/ 	.byte	0x04, 0x36
        /*004e*/ 	.short	(.L_76 - .L_75)
.L_75:
        /*0050*/ 	.word	0x00000008
.L_76:


//--------------------- .nv.info._ZN7cutlass13device_kernelIN5flash19enable_sm80_to_sm89INS1_16FlashAttnFwdSm80INS1_25CollectiveMainloopFwdSm80ILi4ELi1ELb0EN4cute5tupleIJNS5_1CILi128EEENS7_ILi80EEENS7_ILi64EEEEEELi64ENS_6half_tEfNS_4arch4Sm80ELb0ELb0ELb0ELb1ELb1ELb0ELb1ELb1EEENS1_21CollectiveEpilogueFwdINS6_IJS8_SA_S9_EEENS6_IJNS7_ILi1EEESI_SI_EEESC_SE_Li128ELb1ELb1ELb1ELb0EEENS1_36VarlenDynamicPersistentTileSchedulerILi128ELi80ELi128ELi128ELb1ELb1ELb0ELb0ELb1ELb1EEEEEEEEEvNT_6ParamsE --------------------------
	.section	.nv.info._ZN7cutlass13device_kernelIN5flash19enable_sm80_to_sm89INS1_16FlashAttnFwdSm80INS1_25CollectiveMainloopFwdSm80ILi4ELi1ELb0EN4cute5tupleIJNS5_1CILi128EEENS7_ILi80EEENS7_ILi64EEEEEELi64ENS_6half_tEfNS_4arch4Sm80ELb0ELb0ELb0ELb1ELb1ELb0ELb1ELb1EEENS1_21CollectiveEpilogueFwdINS6_IJS8_SA_S9_EEENS6_IJNS7_ILi1EEESI_SI_EEESC_SE_Li128ELb1ELb1ELb1ELb0EEENS1_36VarlenDynamicPersistentTileSchedulerILi128ELi80ELi128ELi128ELb1ELb1ELb0ELb0ELb1ELb1EEEEEEEEEvNT_6ParamsE,"",@"SHT_CUDA_INFO"
	.sectionflags	@""
	.align	4


	//----- nvinfo : EIATTR_CUDA_API_VERSION
	.align		4
        /*0000*/ 	.byte	0x04, 0x37
        /*0002*/ 	.short	(.L_78 - .L_77)
.L_77:
        /*0004*/ 	.word	0x00000082


	//----- nvinfo : EIATTR_KPARAM_INFO
	.align		4
.L_78:
        /*0008*/ 	.byte	0x04, 0x17
        /*000a*/ 	.short	(.L_80 - .L_79)
.L_79:
        /*000c*/ 	.word	0x00000000
        /*0010*/ 	.short	0x0000
        /*0012*/ 	.short	0x0000
        /*0014*/ 	.byte	0x00, 0xf0, 0xe1, 0x10


	//----- nvinfo : EIATTR_SPARSE_MMA_MASK
	.align		4
.L_80:
        /*0018*/ 	.byte	0x03, 0x50
        /*001a*/ 	.short	0x0000


	//----- nvinfo : EIATTR_MAXREG_COUNT
	.align		4
        /*001c*/ 	.byte	0x03, 0x1b
        /*001e*/ 	.short	0x00ff


	//----- nvinfo : EIATTR_MERCURY_ISA_VERSION
	.align		4
        /*0020*/ 	.byte	0x03, 0x5f
        /*0022*/ 	.short	0x0101


	//----- nvinfo : EIATTR_EXIT_INSTR_OFFSETS
	.align		4
        /*0024*/ 	.byte	0x04, 0x1c
        /*0026*/ 	.short	(.L_82 - .L_81)


	//   ....[0]....
.L_81:
        /*0028*/ 	.word	0x00000010


	//----- nvinfo : EIATTR_MAX_THREADS
	.align		4
.L_82:
        /*002c*/ 	.byte	0x04, 0x05
        /*002e*/ 	.short	(.L_84 - .L_83)
.L_83:
        /*0030*/ 	.word	0x00000080
        /*0034*/ 	.word	0x00000001
        /*0038*/ 	.word	0x00000001


	//----- nvinfo : EIATTR_CBANK_PARAM_SIZE
	.align		4
.L_84:
        /*003c*/ 	.byte	0x03, 0x19
        /*003e*/ 	.short	0x0438


	//----- nvinfo : EIATTR_PARAM_CBANK
	.align		4
        /*0040*/ 	.byte	0x04, 0x0a
        /*0042*/ 	.short	(.L_86 - .L_85)
	.align		4
.L_85:
        /*0044*/ 	.word	index@(.nv.constant0._ZN7cutlass13device_kernelIN5flash19enable_sm80_to_sm89INS1_16FlashAttnFwdSm80INS1_25CollectiveMainloopFwdSm80ILi4ELi1ELb0EN4cute5tupleIJNS5_1CILi128EEENS7_ILi80EEENS7_ILi64EEEEEELi64ENS_6half_tEfNS_4arch4Sm80ELb0ELb0ELb0ELb1ELb1ELb0ELb1ELb1EEENS1_21CollectiveEpilogueFwdINS6_IJS8_SA_S9_EEENS6_IJNS7_ILi1EEESI_SI_EEESC_SE_Li128ELb1ELb1ELb1ELb0EEENS1_36VarlenDynamicPersistentTileSchedulerILi128ELi80ELi128ELi128ELb1ELb1ELb0ELb0ELb1ELb1EEEEEEEEEvNT_6ParamsE)
        /*0048*/ 	.short	0x0210
        /*004a*/ 	.short	0x0438


	//----- nvinfo : EIATTR_SW_WAR
	.align		4
.L_86:
        /*004c*/ 	.byte	0x04, 0x36
        /*004e*/ 	.short	(.L_88 - .L_87)
.L_87:
        /*0050*/ 	.word	0x00000008
.L_88:


//--------------------- .nv.info._ZN7cutlass13device_kernelIN5flash19enable_sm80_to_sm89INS1_16FlashAttnFwdSm80INS1_25CollectiveMainloopFwdSm80ILi4ELi1ELb0EN4cute5tupleIJNS5_1CILi128EEENS7_ILi80EEENS7_ILi64EEEEEELi64ENS_6half_tEfNS_4arch4Sm80ELb0ELb0ELb0ELb1ELb1ELb1ELb1ELb1EEENS1_21CollectiveEpilogueFwdINS6_IJS8_SA_S9_EEENS6_IJNS7_ILi1EEESI_SI_EEESC_SE_Li128ELb1ELb1ELb1ELb0EEENS1_36VarlenDynamicPersistentTileSchedulerILi128ELi80ELi128ELi128ELb1ELb1ELb0ELb0ELb1ELb1EEEEEEEEEvNT_6ParamsE --------------------------
	.section	.nv.info._ZN7cutlass13device_kernelIN5flash19enable_sm80_to_sm89INS1_16FlashAttnFwdSm80INS1_25CollectiveMainloopFwdSm80ILi4ELi1ELb0EN4cute5tupleIJNS5_1CILi128EEENS7_ILi80EEENS7_ILi64EEEEEELi64ENS_6half_tEfNS_4arch4Sm80ELb0ELb0ELb0ELb1ELb1ELb1ELb1ELb1EEENS1_21CollectiveEpilogueFwdINS6_IJS8_SA_S9_EEENS6_IJNS7_ILi1EEESI_SI_EEESC_SE_Li128ELb1ELb1ELb1ELb0EEENS1_36VarlenDynamicPersistentTileSchedulerILi128ELi80ELi128ELi128ELb1ELb1ELb0ELb0ELb1ELb1EEEEEEEEEvNT_6ParamsE,"",@"SHT_CUDA_INFO"
	.sectionflags	@""
	.align	4


	//----- nvinfo : EIATTR_CUDA_API_VERSION
	.align		4
        /*0000*/ 	.byte	0x04, 0x37
        /*0002*/ 	.short	(.L_90 - .L_89)
.L_89:
        /*0004*/ 	.word	0x00000082


	//----- nvinfo : EIATTR_KPARAM_INFO
	.align		4
.L_90:
        /*0008*/ 	.byte	0x04, 0x17
        /*000a*/ 	.short	(.L_92 - .L_91)
.L_91:
        /*000c*/ 	.word	0x00000000
        /*0010*/ 	.short	0x0000
        /*0012*/ 	.short	0x0000
        /*0014*/ 	.byte	0x00, 0xf0, 0xe1, 0x10


	//----- nvinfo : EIATTR_SPARSE_MMA_MASK
	.align		4
.L_92:
        /*0018*/ 	.byte	0x03, 0x50
        /*001a*/ 	.short	0x0000


	//----- nvinfo : EIATTR_MAXREG_COUNT
	.align		4
        /*001c*/ 	.byte	0x03, 0x1b
        /*001e*/ 	.short	0x00ff


	//----- nvinfo : EIATTR_MERCURY_ISA_VERSION
	.align		4
        /*0020*/ 	.byte	0x03, 0x5f
        /*0022*/ 	.short	0x0101


	//----- nvinfo : EIATTR_EXIT_INSTR_OFFSETS
	.align		4
        /*0024*/ 	.byte	0x04, 0x1c
        /*0026*/ 	.short	(.L_94 - .L_93)


	//   ....[0]....
.L_93:
        /*0028*/ 	.word	0x00000010


	//----- nvinfo : EIATTR_MAX_THREADS
	.align		4
.L_94:
        /*002c*/ 	.byte	0x04, 0x05
        /*002e*/ 	.short	(.L_96 - .L_95)
.L_95:
        /*0030*/ 	.word	0x00000080
        /*0034*/ 	.word	0x00000001
        /*0038*/ 	.word	0x00000001


	//----- nvinfo : EIATTR_CBANK_PARAM_SIZE
	.align		4
.L_96:
        /*003c*/ 	.byte	0x03, 0x19
        /*003e*/ 	.short	0x0438


	//----- nvinfo : EIATTR_PARAM_CBANK
	.align		4
        /*0040*/ 	.byte	0x04, 0x0a
        /*0042*/ 	.short	(.L_98 - .L_97)
	.align		4
.L_97:
        /*0044*/ 	.word	index@(.nv.constant0._ZN7cutlass13device_kernelIN5flash19enable_sm80_to_sm89INS1_16FlashAttnFwdSm80INS1_25CollectiveMainloopFwdSm80ILi4ELi1ELb0EN4cute5tupleIJNS5_1CILi128EEENS7_ILi80EEENS7_ILi64EEEEEELi64ENS_6half_tEfNS_4arch4Sm80ELb0ELb0ELb0ELb1ELb1ELb1ELb1ELb1EEENS1_21CollectiveEpilogueFwdINS6_IJS8_SA_S9_EEENS6_IJNS7_ILi1EEESI_SI_EEESC_SE_Li128ELb1ELb1ELb1ELb0EEENS1_36VarlenDynamicPersistentTileSchedulerILi128ELi80ELi128ELi128ELb1ELb1ELb0ELb0ELb1ELb1EEEEEEEEEvNT_6ParamsE)
        /*0048*/ 	.short	0x0210
        /*004a*/ 	.short	0x0438


	//----- nvinfo : EIATTR_SW_WAR
	.align		4
.L_98:
        /*004c*/ 	.byte	0x04, 0x36
        /*004e*/ 	.short	(.L_100 - .L_99)
.L_99:
        /*0050*/ 	.word	0x00000008
.L_100:


//--------------------- .nv.info._ZN7cutlass13device_kernelIN5flash19enable_sm80_to_sm89INS1_16FlashAttnFwdSm80INS1_25CollectiveMainloopFwdSm80ILi4ELi1ELb0EN4cute5tupleIJNS5_1CILi128EEENS7_ILi96EEENS7_ILi64EEEEEELi64ENS_6half_tEfNS_4arch4Sm80ELb0ELb1ELb0ELb0ELb1ELb0ELb1ELb1EEENS1_21CollectiveEpilogueFwdINS6_IJS8_SA_S9_EEENS6_IJNS7_ILi1EEESI_SI_EEESC_SE_Li128ELb0ELb1ELb1ELb0EEENS1_19SingleTileSchedulerILb0ELb1ELb1ELi128EEEEEEEEEvNT_6ParamsE --------------------------
	.section	.nv.info._ZN7cutlass13device_kernelIN5flash19enable_sm80_to_sm89INS1_16FlashAttnFwdSm80INS1_25CollectiveMainloopFwdSm80ILi4ELi1ELb0EN4cute5tupleIJNS5_1CILi128EEENS7_ILi96EEENS7_ILi64EEEEEELi64ENS_6half_tEfNS_4arch4Sm80ELb0ELb1ELb0ELb0ELb1ELb0ELb1ELb1EEENS1_21CollectiveEpilogueFwdINS6_IJS8_SA_S9_EEENS6_IJNS7_ILi1EEESI_SI_EEESC_SE_Li128ELb0ELb1ELb1ELb0EEENS1_19SingleTileSchedulerILb0ELb1ELb1ELi128EEEEEEEEEvNT_6ParamsE,"",@"SHT_CUDA_INFO"
	.sectionflags	@""
	.align	4


	//----- nvinfo : EIATTR_CUDA_API_VERSION
	.align		4
        /*0000*/ 	.byte	0x04, 0x37
        /*0002*/ 	.short	(.L_102 - .L_101)
.L_101:
        /*0004*/ 	.word	0x00000082


	//----- nvinfo : EIATTR_KPARAM_INFO
	.align		4
.L_102:
        /*0008*/ 	.byte	0x04, 0x17
        /*000a*/ 	.short	(.L_104 - .L_103)
.L_103:
        /*000c*/ 	.word	0x00000000
        /*0010*/ 	.short	0x0000
        /*0012*/ 	.short	0x0000
        /*0014*/ 	.byte	0x00, 0xf0, 0x61, 0x10


	//----- nvinfo : EIATTR_SPARSE_MMA_MASK
	.align		4
.L_104:
        /*0018*/ 	.byte	0x03, 0x50
        /*001a*/ 	.short	0x0000


	//----- nvinfo : EIATTR_MAXREG_COUNT
	.align		4
        /*001c*/ 	.byte	0x03, 0x1b
        /*001e*/ 	.short	0x00ff


	//----- nvinfo : EIATTR_MERCURY_ISA_VERSION
	.align		4
        /*0020*/ 	.byte	0x03, 0x5f
        /*0022*/ 	.short	0x0101


	//----- nvinfo : EIATTR_EXIT_INSTR_OFFSETS
	.align		4
        /*0024*/ 	.byte	0x04, 0x1c
        /*0026*/ 	.short	(.L_106 - .L_105)


	//   ....[0]....
.L_105:
        /*0028*/ 	.word	0x00000010


	//----- nvinfo : EIATTR_MAX_THREADS
	.align		4
.L_106:
        /*002c*/ 	.byte	0x04, 0x05
        /*002e*/ 	.short	(.L_108 - .L_107)
.L_107:
        /*0030*/ 	.word	0x00000080
        /*0034*/ 	.word	0x00000001
        /*0038*/ 	.word	0x00000001


	//----- nvinfo : EIATTR_CBANK_PARAM_SIZE
	.align		4
.L_108:
        /*003c*/ 	.byte	0x03, 0x19
        /*003e*/ 	.short	0x0418


	//----- nvinfo : EIATTR_PARAM_CBANK
	.align		4
        /*0040*/ 	.byte	0x04, 0x0a
        /*0042*/ 	.short	(.L_110 - .L_109)
	.align		4
.L_109:
        /*0044*/ 	.word	index@(.nv.constant0._ZN7cutlass13device_kernelIN5flash19enable_sm80_to_sm89INS1_16FlashAttnFwdSm80INS1_25CollectiveMainloopFwdSm80ILi4ELi1ELb0EN4cute5tupleIJNS5_1CILi128EEENS7_ILi96EEENS7_ILi64EEEEEELi64ENS_6half_tEfNS_4arch4Sm80ELb0ELb1ELb0ELb0ELb1ELb0ELb1ELb1EEENS1_21CollectiveEpilogueFwdINS6_IJS8_SA_S9_EEENS6_IJNS7_ILi1EEESI_SI_EEESC_SE_Li128ELb0ELb1ELb1ELb0EEENS1_19SingleTileSchedulerILb0ELb1ELb1ELi128EEEEEEEEEvNT_6ParamsE)
        /*0048*/ 	.short	0x0210
        /*004a*/ 	.short	0x0418


	//----- nvinfo : EIATTR_SW_WAR
	.align		4
.L_110:
        /*004c*/ 	.byte	0x04, 0x36
        /*004e*/ 	.short	(.L_112 - .L_111)
.L_111:
        /*0050*/ 	.word	0x00000008
.L_112:


//--------------------- .nv.info._ZN7cutlass13device_kernelIN5flash19enable_sm80_to_sm89INS1_16FlashAttnFwdSm80INS1_25CollectiveMainloopFwdSm80ILi4ELi1ELb0EN4cute5tupleIJNS5_1CILi128EEENS7_ILi80EEENS7_ILi64EEEEEELi64ENS_6half_tEfNS_4arch4Sm80ELb0ELb1ELb0ELb1ELb1ELb0ELb1ELb1EEENS1_21CollectiveEpilogueFwdINS6_IJS8_SA_S9_EEENS6_IJNS7_ILi1EEESI_SI_EEESC_SE_Li128ELb1ELb1ELb1ELb0EEENS1_36VarlenDynamicPersistentTileSchedulerILi128ELi80ELi128ELi128ELb1ELb1ELb0ELb1ELb0ELb1EEEEEEEEEvNT_6ParamsE --------------------------
	.section	.nv.info._ZN7cutlass13device_kernelIN5flash19enable_sm80_to_sm89INS1_16FlashAttnFwdSm80INS1_25CollectiveMainloopFwdSm80ILi4ELi1ELb0EN4cute5tupleIJNS5_1CILi128EEENS7_ILi80EEENS7_ILi64EEEEEELi64ENS_6half_tEfNS_4arch4Sm80ELb0ELb1ELb0ELb1ELb1ELb0ELb1ELb1EEENS1_21CollectiveEpilogueFwdINS6_IJS8_SA_S9_EEENS6_IJNS7_ILi1EEESI_SI_EEESC_SE_Li128ELb1ELb1ELb1ELb0EEENS1_36VarlenDynamicPersistentTileSchedulerILi128ELi80ELi128ELi128ELb1ELb1ELb0ELb1ELb0ELb1EEEEEEEEEvNT_6ParamsE,"",@"SHT_CUDA_INFO"
	.sectionflags	@""
	.align	4


	//----- nvinfo : EIATTR_CUDA_API_VERSION
	.align		4
        /*0000*/ 	.byte	0x04, 0x37
        /*0002*/ 	.short	(.L_114 - .L_113)
.L_113:
        /*0004*/ 	.word	0x00000082


	//----- nvinfo : EIATTR_KPARAM_INFO
	.align		4
.L_114:
        /*0008*/ 	.byte	0x04, 0x17
        /*000a*/ 	.short	(.L_116 - .L_115)
.L_115:
        /*000c*/ 	.word	0x00000000
        /*0010*/ 	.short	0x0000
        /*0012*/ 	.short	0x0000
        /*0014*/ 	.byte	0x00, 0xf0, 0xe1, 0x10


	//----- nvinfo : EIATTR_SPARSE_MMA_MASK
	.align		4
.L_116:
        /*0018*/ 	.byte	0x03, 0x50
        /*001a*/ 	.short	0x0000


	//----- nvinfo : EIATTR_MAXREG_COUNT
	.align		4
        /*001c*/ 	.byte	0x03, 0x1b
        /*001e*/ 	.short	0x00ff


	//----- nvinfo : EIATTR_MERCURY_ISA_VERSION
	.align		4
        /*0020*/ 	.byte	0x03, 0x5f
        /*0022*/ 	.short	0x0101


	//----- nvinfo : EIATTR_EXIT_INSTR_OFFSETS
	.align		4
        /*0024*/ 	.byte	0x04, 0x1c
        /*0026*/ 	.short	(.L_118 - .L_117)


	//   ....[0]....
.L_117:
        /*0028*/ 	.word	0x00000010


	//----- nvinfo : EIATTR_MAX_THREADS
	.align		4
.L_118:
        /*002c*/ 	.byte	0x04, 0x05
        /*002e*/ 	.short	(.L_120 - .L_119)
.L_119:
        /*0030*/ 	.word	0x00000080
        /*0034*/ 	.word	0x00000001
        /*0038*/ 	.word	0x00000001


	//----- nvinfo : EIATTR_CBANK_PARAM_SIZE
	.align		4
.L_120:
        /*003c*/ 	.byte	0x03, 0x19
        /*003e*/ 	.short	0x0438


	//----- nvinfo : EIATTR_PARAM_CBANK
	.align		4
        /*0040*/ 	.byte	0x04, 0x0a
        /*0042*/ 	.short	(.L_122 - .L_121)
	.align		4
.L_121:
        /*0044*/ 	.word	index@(.nv.constant0._ZN7cutlass13device_kernelIN5flash19enable_sm80_to_sm89INS1_16FlashAttnFwdSm80INS1_25CollectiveMainloopFwdSm80ILi4ELi1ELb0EN4cute5tupleIJNS5_1CILi128EEENS7_ILi80EEENS7_ILi64EEEEEELi64ENS_6half_tEfNS_4arch4Sm80ELb0ELb1ELb0ELb1ELb1ELb0ELb1ELb1EEENS1_21CollectiveEpilogueFwdINS6_IJS8_SA_S9_EEENS6_IJNS7_ILi1EEESI_SI_EEESC_SE_Li128ELb1ELb1ELb1ELb0EEENS1_36VarlenDynamicPersistentTileSchedulerILi128ELi80ELi128ELi128ELb1ELb1ELb0ELb1ELb0ELb1EEEEEEEEEvNT_6ParamsE)
        /*0048*/ 	.short	0x0210
        /*004a*/ 	.short	0x0438


	//----- nvinfo : EIATTR_SW_WAR
	.align		4
.L_122:
        /*004c*/ 	.byte	0x04, 0x36
        /*004e*/ 	.short	(.L_124 - .L_123)
.L_123:
        /*0050*/ 	.word	0x00000008
.L_124:


//--------------------- .nv.info._ZN7cutlass13device_kernelIN5flash19enable_sm80_to_sm89INS1_16FlashAttnFwdSm80INS1_25CollectiveMainloopFwdSm80ILi4ELi1ELb0EN4cute5tupleIJNS5_1CILi128EEENS7_ILi80EEENS7_ILi64EEEEEELi64ENS_6half_tEfNS_4arch4Sm80ELb0ELb1ELb0ELb1ELb1ELb1ELb1ELb1EEENS1_21CollectiveEpilogueFwdINS6_IJS8_SA_S9_EEENS6_IJNS7_ILi1EEESI_SI_EEESC_SE_Li128ELb1ELb1ELb1ELb0EEENS1_36VarlenDynamicPersistentTileSchedulerILi128ELi80ELi128ELi128ELb1ELb1ELb0ELb1ELb0ELb1EEEEEEEEEvNT_6ParamsE --------------------------
	.section	.nv.info._ZN7cutlass13device_kernelIN5flash19enable_sm80_to_sm89INS1_16FlashAttnFwdSm80INS1_25CollectiveMainloopFwdSm80ILi4ELi1ELb0EN4cute5tupleIJNS5_1CILi128EEENS7_ILi80EEENS7_ILi64EEEEEELi64ENS_6half_tEfNS_4arch4Sm80ELb0ELb1ELb0ELb1ELb1ELb1ELb1ELb1EEENS1_21CollectiveEpilogueFwdINS6_IJS8_SA_S9_EEENS6_IJNS7_ILi1EEESI_SI_EEESC_SE_Li128ELb1ELb1ELb1ELb0EEENS1_36VarlenDynamicPersistentTileSchedulerILi128ELi80ELi128ELi128ELb1ELb1ELb0ELb1ELb0ELb1EEEEEEEEEvNT_6ParamsE,"",@"SHT_CUDA_INFO"
	.sectionflags	@""
	.align	4


	//----- nvinfo : EIATTR_CUDA_API_VERSION
	.align		4
        /*0000*/ 	.byte	0x04, 0x37
        /*0002*/ 	.short	(.L_126 - .L_125)
.L_125:
        /*0004*/ 	.word	0x00000082


	//----- nvinfo : EIATTR_KPARAM_INFO
	.align		4
.L_126:
        /*0008*/ 	.byte	0x04, 0x17
        /*000a*/ 	.short	(.L_128 - .L_127)
.L_127:
        /*000c*/ 	.word	0x00000000
        /*0010*/ 	.short	0x0000
        /*0012*/ 	.short	0x0000
        /*0014*/ 	.byte	0x00, 0xf0, 0xe1, 0x10


	//----- nvinfo : EIATTR_SPARSE_MMA_MASK
	.align		4
.L_128:
        /*0018*/ 	.byte	0x03, 0x50
        /*001a*/ 	.short	0x0000


	//----- nvinfo : EIATTR_MAXREG_COUNT
	.align		4
        /*001c*/ 	.byte	0x03, 0x1b
        /*001e*/ 	.short	0x00ff


	//----- nvinfo : EIATTR_MERCURY_ISA_VERSION
	.align		4
        /*0020*/ 	.byte	0x03, 0x5f
        /*0022*/ 	.short	0x0101


	//----- nvinfo : EIATTR_EXIT_INSTR_OFFSETS
	.align		4
        /*0024*/ 	.byte	0x04, 0x1c
        /*0026*/ 	.short	(.L_130 - .L_129)


	//   ....[0]....
.L_129:
        /*0028*/ 	.word	0x00000010


	//----- nvinfo : EIATTR_MAX_THREADS
	.align		4
.L_130:
        /*002c*/ 	.byte	0x04, 0x05
        /*002e*/ 	.short	(.L_132 - .L_131)
.L_131:
        /*0030*/ 	.word	0x00000080
        /*0034*/ 	.word	0x00000001
        /*0038*/ 	.word	0x00000001


	//----- nvinfo : EIATTR_CBANK_PARAM_SIZE
	.align		4
.L_132:
        /*003c*/ 	.byte	0x03, 0x19
        /*003e*/ 	.short	0x0438


	//----- nvinfo : EIATTR_PARAM_CBANK
	.align		4
        /*0040*/ 	.byte	0x04, 0x0a
        /*0042*/ 	.short	(.L_134 - .L_133)
	.align		4
.L_133:
        /*0044*/ 	.word	index@(.nv.constant0._ZN7cutlass13device_kernelIN5flash19enable_sm80_to_sm89INS1_16FlashAttnFwdSm80INS1_25CollectiveMainloopFwdSm80ILi4ELi1ELb0EN4cute5tupleIJNS5_1CILi128EEENS7_ILi80EEENS7_ILi64EEEEEELi64ENS_6half_tEfNS_4arch4Sm80ELb0ELb1ELb0ELb1ELb1ELb1ELb1ELb1EEENS1_21CollectiveEpilogueFwdINS6_IJS8_SA_S9_EEENS6_IJNS7_ILi1EEESI_SI_EEESC_SE_Li128ELb1ELb1ELb1ELb0EEENS1_36VarlenDynamicPersistentTileSchedulerILi128ELi80ELi128ELi128ELb1ELb1ELb0ELb1ELb0ELb1EEEEEEEEEvNT_6ParamsE)
        /*0048*/ 	.short	0x0210
        /*004a*/ 	.short	0x0438


	//----- nvinfo : EIATTR_SW_WAR
	.align		4
.L_134:
        /*004c*/ 	.byte	0x04, 0x36
        /*004e*/ 	.short	(.L_136 - .L_135)
.L_135:
        /*0050*/ 	.word	0x00000008
.L_136:


//--------------------- .nv.info._ZN7cutlass13device_kernelIN5flash19enable_sm80_to_sm89INS1_16FlashAttnFwdSm80INS1_25CollectiveMainloopFwdSm80ILi4ELi1ELb0EN4cute5tupleIJNS5_1CILi128EEENS7_ILi112EEENS7_ILi64EEEEEELi64ENS_6half_tEfNS_4arch4Sm80ELb1ELb0ELb0ELb0ELb1ELb0ELb1ELb1EEENS1_21CollectiveEpilogueFwdINS6_IJS8_SA_S9_EEENS6_IJNS7_ILi1EEESI_SI_EEESC_SE_Li128ELb0ELb1ELb1ELb0EEENS1_30DynamicPersistentTileSchedulerILi128ELi128ELb1ELb1ELb0EEEEEEEEEvNT_6ParamsE --------------------------
	.section	.nv.info._ZN7cutlass13device_kernelIN5flash19enable_sm80_to_sm89INS1_16FlashAttnFwdSm80INS1_25CollectiveMainloopFwdSm80ILi4ELi1ELb0EN4cute5tupleIJNS5_1CILi128EEENS7_ILi112EEENS7_ILi64EEEEEELi64ENS_6half_tEfNS_4arch4Sm80ELb1ELb0ELb0ELb0ELb1ELb0ELb1ELb1EEENS1_21CollectiveEpilogueFwdINS6_IJS8_SA_S9_EEENS6_IJNS7_ILi1EEESI_SI_EEESC_SE_Li128ELb0ELb1ELb1ELb0EEENS1_30DynamicPersistentTileSchedulerILi128ELi128ELb1ELb1ELb0EEEEEEEEEvNT_6ParamsE,"",@"SHT_CUDA_INFO"
	.sectionflags	@""
	.align	4


	//----- nvinfo : EIATTR_CUDA_API_VERSION
	.align		4
        /*0000*/ 	.byte	0x04, 0x37
        /*0002*/ 	.short	(.L_138 - .L_137)
.L_137:
        /*0004*/ 	.word	0x00000082


	//----- nvinfo : EIATTR_KPARAM_INFO
	.align		4
.L_138:
        /*0008*/ 	.byte	0x04, 0x17
        /*000a*/ 	.short	(.L_140 - .L_139)
.L_139:
        /*000c*/ 	.word	0x00000000
        /*0010*/ 	.short	0x0000
        /*0012*/ 	.short	0x0000
        /*0014*/ 	.byte	0x00, 0xf0, 0xa1, 0x10


	//----- nvinfo : EIATTR_SPARSE_MMA_MASK
	.align		4
.L_140:
        /*0018*/ 	.byte	0x03, 0x50
        /*001a*/ 	.short	0x0000


	//----- nvinfo : EIATTR_MAXREG_COUNT
	.align		4
        /*001c*/ 	.byte	0x03, 0x1b
        /*001e*/ 	.short	0x00ff


	//----- nvinfo : EIATTR_MERCURY_ISA_VERSION
	.align		4
        /*0020*/ 	.byte	0x03, 0x5f
        /*0022*/ 	.short	0x0101


	//----- nvinfo : EIATTR_EXIT_INSTR_OFFSETS
	.align		4
        /*0024*/ 	.byte	0x04, 0x1c
        /*0026*/ 	.short	(.L_142 - .L_141)


	//   ....[0]....
.L_141:
        /*0028*/ 	.word	0x00000010


	//----- nvinfo : EIATTR_MAX_THREADS
	.align		4
.L_142:
        /*002c*/ 	.byte	0x04, 0x05
        /*002e*/ 	.short	(.L_144 - .L_143)
.L_143:
        /*0030*/ 	.word	0x00000080
        /*0034*/ 	.word	0x00000001
        /*0038*/ 	.word	0x00000001


	//----- nvinfo : EIATTR_CBANK_PARAM_SIZE
	.align		4
.L_144:
        /*003c*/ 	.byte	0x03, 0x19
        /*003e*/ 	.short	0x0428


	//----- nvinfo : EIATTR_PARAM_CBANK
	.align		4
        /*0040*/ 	.byte	0x04, 0x0a
        /*0042*/ 	.short	(.L_146 - .L_145)
	.align		4
.L_145:
        /*0044*/ 	.word	index@(.nv.constant0._ZN7cutlass13device_kernelIN5flash19enable_sm80_to_sm89INS1_16FlashAttnFwdSm80INS1_25CollectiveMainloopFwdSm80ILi4ELi1ELb0EN4cute5tupleIJNS5_1CILi128EEENS7_ILi112EEENS7_ILi64EEEEEELi64ENS_6half_tEfNS_4arch4Sm80ELb1ELb0ELb0ELb0ELb1ELb0ELb1ELb1EEENS1_21CollectiveEpilogueFwdINS6_IJS8_SA_S9_EEENS6_IJNS7_ILi1EEESI_SI_EEESC_SE_Li128ELb0ELb1ELb1ELb0EEENS1_30DynamicPersistentTileSchedulerILi128ELi128ELb1ELb1ELb0EEEEEEEEEvNT_6ParamsE)
        /*0048*/ 	.short	0x0210
        /*004a*/ 	.short	0x0428


	//----- nvinfo : EIATTR_SW_WAR
	.align		4
.L_146:
        /*004c*/ 	.byte	0x04, 0x36
        /*004e*/ 	.short	(.L_148 - .L_147)
.L_147:
        /*0050*/ 	.word	0x00000008
.L_148:


//--------------------- .nv.info._ZN7cutlass13device_kernelIN5flash19enable_sm80_to_sm89INS1_16FlashAttnFwdSm80INS1_25CollectiveMainloopFwdSm80ILi4ELi1ELb0EN4cute5tupleIJNS5_1CILi128EEENS7_ILi80EEENS7_ILi64EEEEEELi64ENS_6half_tEfNS_4arch4Sm80ELb1ELb0ELb0ELb1ELb1ELb0ELb1ELb1EEENS1_21CollectiveEpilogueFwdINS6_IJS8_SA_S9_EEENS6_IJNS7_ILi1EEESI_SI_EEESC_SE_Li128ELb1ELb1ELb1ELb0EEENS1_36VarlenDynamicPersistentTileSchedulerILi128ELi80ELi128ELi128ELb1ELb1ELb0ELb1ELb1ELb1EEEEEEEEEvNT_6ParamsE --------------------------
	.section	.nv.info._ZN7cutlass13device_kernelIN5flash19enable_sm80_to_sm89INS1_16FlashAttnFwdSm80INS1_25CollectiveMainloopFwdSm80ILi4ELi1ELb0EN4cute5tupleIJNS5_1CILi128EEENS7_ILi80EEENS7_ILi64EEEEEELi64ENS_6half_tEfNS_4arch4Sm80ELb1ELb0ELb0ELb1ELb1ELb0ELb1ELb1EEENS1_21CollectiveEpilogueFwdINS6_IJS8_SA_S9_EEENS6_IJNS7_ILi1EEESI_SI_EEESC_SE_Li128ELb1ELb1ELb1ELb0EEENS1_36VarlenDynamicPersistentTileSchedulerILi128ELi80ELi128ELi128ELb1ELb1ELb0ELb1ELb1ELb1EEEEEEEEEvNT_6ParamsE,"",@"SHT_CUDA_INFO"
	.sectionflags	@""
	.align	4


	//----- nvinfo : EIATTR_CUDA_API_VERSION
	.align		4
        /*0000*/ 	.byte	0x04, 0x37
        /*0002*/ 	.short	(.L_150 - .L_149)
.L_149:
        /*0004*/ 	.word	0x00000082


	//----- nvinfo : EIATTR_KPARAM_INFO
	.align		4
.L_150:
        /*0008*/ 	.byte	0x04, 0x17
        /*000a*/ 	.short	(.L_152 - .L_151)
.L_151:
        /*000c*/ 	.word	0x00000000
        /*0010*/ 	.short	0x0000
        /*0012*/ 	.short	0x0000
        /*0014*/ 	.byte	0x00, 0xf0, 0xe1, 0x10


	//----- nvinfo : EIATTR_SPARSE_MMA_MASK
	.align		4
.L_152:
        /*0018*/ 	.byte	0x03, 0x50
        /*001a*/ 	.short	0x0000


	//----- nvinfo : EIATTR_MAXREG_COUNT
	.align		4
        /*001c*/ 	.byte	0x03, 0x1b
        /*001e*/ 	.short	0x00ff


	//----- nvinfo : EIATTR_MERCURY_ISA_VERSION
	.align		4
        /*0020*/ 	.byte	0x03, 0x5f
        /*0022*/ 	.short	0x0101


	//----- nvinfo : EIATTR_EXIT_INSTR_OFFSETS
	.align		4
        /*0024*/ 	.byte	0x04, 0x1c
        /*0026*/ 	.short	(.L_154 - .L_153)


	//   ....[0]....
.L_153:
        /*0028*/ 	.word	0x00000010


	//----- nvinfo : EIATTR_MAX_THREADS
	.align		4
.L_154:
        /*002c*/ 	.byte	0x04, 0x05
        /*002e*/ 	.short	(.L_156 - .L_155)
.L_155:
        /*0030*/ 	.word	0x00000080
        /*0034*/ 	.word	0x00000001
        /*0038*/ 	.word	0x00000001


	//----- nvinfo : EIATTR_CBANK_PARAM_SIZE
	.align		4
.L_156:
        /*003c*/ 	.byte	0x03, 0x19
        /*003e*/ 	.short	0x0438


	//----- nvinfo : EIATTR_PARAM_CBANK
	.align		4
        /*0040*/ 	.byte	0x04, 0x0a
        /*0042*/ 	.short	(.L_158 - .L_157)
	.align		4
.L_157:
        /*0044*/ 	.word	index@(.nv.constant0._ZN7cutlass13device_kernelIN5flash19enable_sm80_to_sm89INS1_16FlashAttnFwdSm80INS1_25CollectiveMainloopFwdSm80ILi4ELi1ELb0EN4cute5tupleIJNS5_1CILi128EEENS7_ILi80EEENS7_ILi64EEEEEELi64ENS_6half_tEfNS_4arch4Sm80ELb1ELb0ELb0ELb1ELb1ELb0ELb1ELb1EEENS1_21CollectiveEpilogueFwdINS6_IJS8_SA_S9_EEENS6_IJNS7_ILi1EEESI_SI_EEESC_SE_Li128ELb1ELb1ELb1ELb0EEENS1_36VarlenDynamicPersistentTileSchedulerILi128ELi80ELi128ELi128ELb1ELb1ELb0ELb1ELb1ELb1EEEEEEEEEvNT_6ParamsE)
        /*0048*/ 	.short	0x0210
        /*004a*/ 	.short	0x0438


	//----- nvinfo : EIATTR_SW_WAR
	.align		4
.L_158:
        /*004c*/ 	.byte	0x04, 0x36
        /*004e*/ 	.short	(.L_160 - .L_159)
.L_159:
        /*0050*/ 	.word	0x00000008
.L_160:


//--------------------- .nv.info._ZN7cutlass13device_kernelIN5flash19enable_sm80_to_sm89INS1_16FlashAttnFwdSm80INS1_25CollectiveMainloopFwdSm80ILi4ELi1ELb0EN4cute5tupleIJNS5_1CILi128EEENS7_ILi80EEENS7_ILi64EEEEEELi64ENS_6half_tEfNS_4arch4Sm80ELb1ELb0ELb0ELb1ELb1ELb1ELb1ELb1EEENS1_21CollectiveEpilogueFwdINS6_IJS8_SA_S9_EEENS6_IJNS7_ILi1EEESI_SI_EEESC_SE_Li128ELb1ELb1ELb1ELb0EEENS1_36VarlenDynamicPersistentTileSchedulerILi128ELi80ELi128ELi128ELb1ELb1ELb0ELb1ELb1ELb1EEEEEEEEEvNT_6ParamsE --------------------------
	.section	.nv.info._ZN7cutlass13device_kernelIN5flash19enable_sm80_to_sm89INS1_16FlashAttnFwdSm80INS1_25CollectiveMainloopFwdSm80ILi4ELi1ELb0EN4cute5tupleIJNS5_1CILi128EEENS7_ILi80EEENS7_ILi64EEEEEELi64ENS_6half_tEfNS_4arch4Sm80ELb1ELb0ELb0ELb1ELb1ELb1ELb1ELb1EEENS1_21CollectiveEpilogueFwdINS6_IJS8_SA_S9_EEENS6_IJNS7_ILi1EEESI_SI_EEESC_SE_Li128ELb1ELb1ELb1ELb0EEENS1_36VarlenDynamicPersistentTileSchedulerILi128ELi80ELi128ELi128ELb1ELb1ELb0ELb1ELb1ELb1EEEEEEEEEvNT_6ParamsE,"",@"SHT_CUDA_INFO"
	.sectionflags	@""
	.align	4


	//----- nvinfo : EIATTR_CUDA_API_VERSION
	.align		4
        /*0000*/ 	.byte	0x04, 0x37
        /*0002*/ 	.short	(.L_162 - .L_161)
.L_161:
        /*0004*/ 	.word	0x00000082


	//----- nvinfo : EIATTR_KPARAM_INFO
	.align		4
.L_162:
        /*0008*/ 	.byte	0x04, 0x17
        /*000a*/ 	.short	(.L_164 - .L_163)
.L_163:
        /*000c*/ 	.word	0x00000000
        /*0010*/ 	.short	0x0000
        /*0012*/ 	.short	0x0000
        /*0014*/ 	.byte	0x00, 0xf0, 0xe1, 0x10


	//----- nvinfo : EIATTR_SPARSE_MMA_MASK
	.align		4
.L_164:
        /*0018*/ 	.byte	0x03, 0x50
        /*001a*/ 	.short	0x0000


	//----- nvinfo : EIATTR_MAXREG_COUNT
	.align		4
        /*001c*/ 	.byte	0x03, 0x1b
        /*001e*/ 	.short	0x00ff


	//----- nvinfo : EIATTR_MERCURY_ISA_VERSION
	.align		4
        /*0020*/ 	.byte	0x03, 0x5f
        /*0022*/ 	.short	0x0101


	//----- nvinfo : EIATTR_EXIT_INSTR_OFFSETS
	.align		4
        /*0024*/ 	.byte	0x04, 0x1c
        /*0026*/ 	.short	(.L_166 - .L_165)


	//   ....[0]....
.L_165:
        /*0028*/ 	.word	0x00000010


	//----- nvinfo : EIATTR_MAX_THREADS
	.align		4
.L_166:
        /*002c*/ 	.byte	0x04, 0x05
        /*002e*/ 	.short	(.L_168 - .L_167)
.L_167:
        /*0030*/ 	.word	0x00000080
        /*0034*/ 	.word	0x00000001
        /*0038*/ 	.word	0x00000001


	//----- nvinfo : EIATTR_CBANK_PARAM_SIZE
	.align		4
.L_168:
        /*003c*/ 	.byte	0x03, 0x19
        /*003e*/ 	.short	0x0438


	//----- nvinfo : EIATTR_PARAM_CBANK
	.align		4
        /*0040*/ 	.byte	0x04, 0x0a
        /*0042*/ 	.short	(.L_170 - .L_169)
	.align		4
.L_169:
        /*0044*/ 	.word	index@(.nv.constant0._ZN7cutlass13device_kernelIN5flash19enable_sm80_to_sm89INS1_16FlashAttnFwdSm80INS1_25CollectiveMainloopFwdSm80ILi4ELi1ELb0EN4cute5tupleIJNS5_1CILi128EEENS7_ILi80EEENS7_ILi64EEEEEELi64ENS_6half_tEfNS_4arch4Sm80ELb1ELb0ELb0ELb1ELb1ELb1ELb1ELb1EEENS1_21CollectiveEpilogueFwdINS6_IJS8_SA_S9_EEENS6_IJNS7_ILi1EEESI_SI_EEESC_SE_Li128ELb1ELb1ELb1ELb0EEENS1_36VarlenDynamicPersistentTileSchedulerILi128ELi80ELi128ELi128ELb1ELb1ELb0ELb1ELb1ELb1EEEEEEEEEvNT_6ParamsE)
        /*0048*/ 	.short	0x0210
        /*004a*/ 	.short	0x0438


	//----- nvinfo : EIATTR_SW_WAR
	.align		4
.L_170:
        /*004c*/ 	.byte	0x04, 0x36
        /*004e*/ 	.short	(.L_172 - .L_171)
.L_171:
        /*0050*/ 	.word	0x00000008
.L_172:


//--------------------- .nv.callgraph             --------------------------
	.section	.nv.callgraph,"",@"SHT_CUDA_CALLGRAPH"
	.align	4
	.sectionentsize	8
	.align		4
        /*0000*/ 	.word	0x00000000
	.align		4
        /*0004*/ 	.word	0xffffffff
	.align		4
        /*0008*/ 	.word	0x00000000
	.align		4
        /*000c*/ 	.word	0xfffffffe
	.align		4
        /*0010*/ 	.word	0x00000000
	.align		4
        /*0014*/ 	.word	0xfffffffd
	.align		4
        /*0018*/ 	.word	0x00000000
	.align		4
        /*001c*/ 	.word	0xfffffffc


//--------------------- .nv.constant4             --------------------------
	.section	.nv.constant4,"a",@progbits
	.align	8
	.align		8
.nv.constant4:
        /*0000*/ 	.dword	_ZN77_INTERNAL_46159d13_41_flash_fwd_hdim64_fp16_paged_split_sm80_cu_8e232a79_42184cuda3std3__45__cpo5beginE
	.align		8
        /*0008*/ 	.dword	_ZN77_INTERNAL_46159d13_41_flash_fwd_hdim64_fp16_paged_split_sm80_cu_8e232a79_42184cuda3std3__45__cpo3endE
	.align		8
        /*0010*/ 	.dword	_ZN77_INTERNAL_46159d13_41_flash_fwd_hdim64_fp16_paged_split_sm80_cu_8e232a79_42184cuda3std3__45__cpo6cbeginE
	.align		8
        /*0018*/ 	.dword	_ZN77_INTERNAL_46159d13_41_flash_fwd_hdim64_fp16_paged_split_sm80_cu_8e232a79_42184cuda3std3__45__cpo4cendE
	.align		8
        /*0020*/ 	.dword	_ZN77_INTERNAL_46159d13_41_flash_fwd_hdim64_fp16_paged_split_sm80_cu_8e232a79_42184cuda3std3__479_GLOBAL__N__46159d13_41_flash_fwd_hdim64_fp16_paged_split_sm80_cu_8e232a79_42186ignoreE
	.align		8
        /*0028*/ 	.dword	_ZN77_INTERNAL_46159d13_41_flash_fwd_hdim64_fp16_paged_split_sm80_cu_8e232a79_42184cuda3std3__419piecewise_constructE
	.align		8
        /*0030*/ 	.dword	_ZN77_INTERNAL_46159d13_41_flash_fwd_hdim64_fp16_paged_split_sm80_cu_8e232a79_42184cuda3std3__48in_placeE
	.align		8
        /*0038*/ 	.dword	_ZN77_INTERNAL_46159d13_41_flash_fwd_hdim64_fp16_paged_split_sm80_cu_8e232a79_42184cuda3std6ranges3__45__cpo4swapE
	.align		8
        /*0040*/ 	.dword	_ZN77_INTERNAL_46159d13_41_flash_fwd_hdim64_fp16_paged_split_sm80_cu_8e232a79_42184cuda3std6ranges3__45__cpo9iter_moveE
	.align		8
        /*0048*/ 	.dword	_ZN77_INTERNAL_46159d13_41_flash_fwd_hdim64_fp16_paged_split_sm80_cu_8e232a79_42184cute7productE
	.align		8
        /*0050*/ 	.dword	_ZN77_INTERNAL_46159d13_41_flash_fwd_hdim64_fp16_paged_split_sm80_cu_8e232a79_42184cute1_E


//--------------------- .text._ZN7cutlass13device_kernelIN5flash19enable_sm80_to_sm89INS1_16FlashAttnFwdSm80INS1_25CollectiveMainloopFwdSm80ILi4ELi1ELb0EN4cute5tupleIJNS5_1CILi128EEENS7_ILi112EEENS7_ILi64EEEEEELi64ENS_6half_tEfNS_4arch4Sm80ELb0ELb0ELb0ELb0ELb1ELb0ELb1ELb1EEENS1_21CollectiveEpilogueFwdINS6_IJS8_SA_S9_EEENS6_IJNS7_ILi1EEESI_SI_EEESC_SE_Li128ELb0ELb1ELb1ELb0EEENS1_19SingleTileSchedulerILb0ELb1ELb1ELi128EEEEEEEEEvNT_6ParamsE --------------------------
	.section	.text._ZN7cutlass13device_kernelIN5flash19enable_sm80_to_sm89INS1_16FlashAttnFwdSm80INS1_25CollectiveMainloopFwdSm80ILi4ELi1ELb0EN4cute5tupleIJNS5_1CILi128EEENS7_ILi112EEENS7_ILi64EEEEEELi64ENS_6half_tEfNS_4arch4Sm80ELb0ELb0ELb0ELb0ELb1ELb0ELb1ELb1EEENS1_21CollectiveEpilogueFwdINS6_IJS8_SA_S9_EEENS6_IJNS7_ILi1EEESI_SI_EEESC_SE_Li128ELb0ELb1ELb1ELb0EEENS1_19SingleTileSchedulerILb0ELb1ELb1ELi128EEEEEEEEEvNT_6ParamsE,"ax",@progbits
	.align	128
.text._ZN7cutlass13device_kernelIN5flash19enable_sm80_to_sm89INS1_16FlashAttnFwdSm80INS1_25CollectiveMainloopFwdSm80ILi4ELi1ELb0EN4cute5tupleIJNS5_1CILi128EEENS7_ILi112EEENS7_ILi64EEEEEELi64ENS_6half_tEfNS_4arch4Sm80ELb0ELb0ELb0ELb0ELb1ELb0ELb1ELb1EEENS1_21CollectiveEpilogueFwdINS6_IJS8_SA_S9_EEENS6_IJNS7_ILi1EEESI_SI_EEESC_SE_Li128ELb0ELb1ELb1ELb0EEENS1_19SingleTileSchedulerILb0ELb1ELb1ELi128EEEEEEEEEvNT_6ParamsE:
        .type           _ZN7cutlass13device_kernelIN5flash19enable_sm80_to_sm89INS1_16FlashAttnFwdSm80INS1_25CollectiveMainloopFwdSm80ILi4ELi1ELb0EN4cute5tupleIJNS5_1CILi128EEENS7_ILi112EEENS7_ILi64EEEEEELi64ENS_6half_tEfNS_4arch4Sm80ELb0ELb0ELb0ELb0ELb1ELb0ELb1ELb1EEENS1_21CollectiveEpilogueFwdINS6_IJS8_SA_S9_EEENS6_IJNS7_ILi1EEESI_SI_EEESC_SE_Li128ELb0ELb1ELb1ELb0EEENS1_19SingleTileSchedulerILb0ELb1ELb1ELi128EEEEEEEEEvNT_6ParamsE,@function
        .size           _ZN7cutlass13device_kernelIN5flash19enable_sm80_to_sm89INS1_16FlashAttnFwdSm80INS1_25CollectiveMainloopFwdSm80ILi4ELi1ELb0EN4cute5tupleIJNS5_1CILi128EEENS7_ILi112EEENS7_ILi64EEEEEELi64ENS_6half_tEfNS_4arch4Sm80ELb0ELb0ELb0ELb0ELb1ELb0ELb1ELb1EEENS1_21CollectiveEpilogueFwdINS6_IJS8_SA_S9_EEENS6_IJNS7_ILi1EEESI_SI_EEESC_SE_Li128ELb0ELb1ELb1ELb0EEENS1_19SingleTileSchedulerILb0ELb1ELb1ELi128EEEEEEEEEvNT_6ParamsE,(.L_x_9 - _ZN7cutlass13device_kernelIN5flash19enable_sm80_to_sm89INS1_16FlashAttnFwdSm80INS1_25CollectiveMainloopFwdSm80ILi4ELi1ELb0EN4cute5tupleIJNS5_1CILi128EEENS7_ILi112EEENS7_ILi64EEEEEELi64ENS_6half_tEfNS_4arch4Sm80ELb0ELb0ELb0ELb0ELb1ELb0ELb1ELb1EEENS1_21CollectiveEpilogueFwdINS6_IJS8_SA_S9_EEENS6_IJNS7_ILi1EEESI_SI_EEESC_SE_Li128ELb0ELb1ELb1ELb0EEENS1_19SingleTileSchedulerILb0ELb1ELb1ELi128EEEEEEEEEvNT_6ParamsE)
        .other          _ZN7cutlass13device_kernelIN5flash19enable_sm80_to_sm89INS1_16FlashAttnFwdSm80INS1_25CollectiveMainloopFwdSm80ILi4ELi1ELb0EN4cute5tupleIJNS5_1CILi128EEENS7_ILi112EEENS7_ILi64EEEEEELi64ENS_6half_tEfNS_4arch4Sm80ELb0ELb0ELb0ELb0ELb1ELb0ELb1ELb1EEENS1_21CollectiveEpilogueFwdINS6_IJS8_SA_S9_EEENS6_IJNS7_ILi1EEESI_SI_EEESC_SE_Li128ELb0ELb1ELb1ELb0EEENS1_19SingleTileSchedulerILb0ELb1ELb1ELi128EEEEEEEEEvNT_6ParamsE,@"STO_CUDA_ENTRY STV_DEFAULT"
_ZN7cutlass13device_kernelIN5flash19enable_sm80_to_sm89INS1_16FlashAttnFwdSm80INS1_25CollectiveMainloopFwdSm80ILi4ELi1ELb0EN4cute5tupleIJNS5_1CILi128EEENS7_ILi112EEENS7_ILi64EEEEEELi64ENS_6half_tEfNS_4arch4Sm80ELb0ELb0ELb0ELb0ELb1ELb0ELb1ELb1EEENS1_21CollectiveEpilogueFwdINS6_IJS8_SA_S9_EEENS6_IJNS7_ILi1EEESI_SI_EEESC_SE_Li128ELb0ELb1ELb1ELb0EEENS1_19SingleTileSchedulerILb0ELb1ELb1ELi128EEEEEEEEEvNT_6ParamsE:
[----:B------:R-:W-:Y:S01]  /*0000*/  LDC R1, c[0x0][0x28] ;  /* 0x00000a00ff017b82 */ /* 0x000fe20000000800 */
[----:B------:R-:W-:Y:S05]  /*0010*/  EXIT ;  /* 0x000000000000794d */ /* 0x000fea0003800000 */
.L_x_0:
[----:B------:R-:W-:-:S00]  /*0020*/  BRA `(.L_x_0) ;  /* 0xfffffffc00fc7947 */ /* 0x000fc0000383ffff */
[----:B------:R-:W-:-:S00]  /*0030*/  NOP ;  /* 0x0000000000007918 */ /* 0x000fc00000000000 */
        /* <DEDUP_REMOVED lines=12> */
.L_x_9:


//--------------------- .text._ZN7cutlass13device_kernelIN5flash19enable_sm80_to_sm89INS1_16FlashAttnFwdSm80INS1_25CollectiveMainloopFwdSm80ILi4ELi1ELb0EN4cute5tupleIJNS5_1CILi128EEENS7_ILi80EEENS7_ILi64EEEEEELi64ENS_6half_tEfNS_4arch4Sm80ELb0ELb0ELb0ELb1ELb1ELb0ELb1ELb1EEENS1_21CollectiveEpilogueFwdINS6_IJS8_SA_S9_EEENS6_IJNS7_ILi1EEESI_SI_EEESC_SE_Li128ELb1ELb1ELb1ELb0EEENS1_36VarlenDynamicPersistentTileSchedulerILi128ELi80ELi128ELi128ELb1ELb1ELb0ELb0ELb1ELb1EEEEEEEEEvNT_6ParamsE --------------------------
	.section	.text._ZN7cutlass13device_kernelIN5flash19enable_sm80_to_sm89INS1_16FlashAttnFwdSm80INS1_25CollectiveMainloopFwdSm80ILi4ELi1ELb0EN4cute5tupleIJNS5_1CILi128EEENS7_ILi80EEENS7_ILi64EEEEEELi64ENS_6half_tEfNS_4arch4Sm80ELb0ELb0ELb0ELb1ELb1ELb0ELb1ELb1EEENS1_21CollectiveEpilogueFwdINS6_IJS8_SA_S9_EEENS6_IJNS7_ILi1EEESI_SI_EEESC_SE_Li128ELb1ELb1ELb1ELb0EEENS1_36VarlenDynamicPersistentTileSchedulerILi128ELi80ELi128ELi128ELb1ELb1ELb0ELb0ELb1ELb1EEEEEEEEEvNT_6ParamsE,"ax",@progbits
	.align	128
.text._ZN7cutlass13device_kernelIN5flash19enable_sm80_to_sm89INS1_16FlashAttnFwdSm80INS1_25CollectiveMainloopFwdSm80ILi4ELi1ELb0EN4cute5tupleIJNS5_1CILi128EEENS7_ILi80EEENS7_ILi64EEEEEELi64ENS_6half_tEfNS_4arch4Sm80ELb0ELb0ELb0ELb1ELb1ELb0ELb1ELb1EEENS1_21CollectiveEpilogueFwdINS6_IJS8_SA_S9_EEENS6_IJNS7_ILi1EEESI_SI_EEESC_SE_Li128ELb1ELb1ELb1ELb0EEENS1_36VarlenDynamicPersistentTileSchedulerILi128ELi80ELi128ELi128ELb1ELb1ELb0ELb0ELb1ELb1EEEEEEEEEvNT_6ParamsE:
        .type           _ZN7cutlass13device_kernelIN5flash19enable_sm80_to_sm89INS1_16FlashAttnFwdSm80INS1_25CollectiveMainloopFwdSm80ILi4ELi1ELb0EN4cute5tupleIJNS5_1CILi128EEENS7_ILi80EEENS7_ILi64EEEEEELi64ENS_6half_tEfNS_4arch4Sm80ELb0ELb0ELb0ELb1ELb1ELb0ELb1ELb1EEENS1_21CollectiveEpilogueFwdINS6_IJS8_SA_S9_EEENS6_IJNS7_ILi1EEESI_SI_EEESC_SE_Li128ELb1ELb1ELb1ELb0EEENS1_36VarlenDynamicPersistentTileSchedulerILi128ELi80ELi128ELi128ELb1ELb1ELb0ELb0ELb1ELb1EEEEEEEEEvNT_6ParamsE,@function
        .size           _ZN7cutlass13device_kernelIN5flash19enable_sm80_to_sm89INS1_16FlashAttnFwdSm80INS1_25CollectiveMainloopFwdSm80ILi4ELi1ELb0EN4cute5tupleIJNS5_1CILi128EEENS7_ILi80EEENS7_ILi64EEEEEELi64ENS_6half_tEfNS_4arch4Sm80ELb0ELb0ELb0ELb1ELb1ELb0ELb1ELb1EEENS1_21CollectiveEpilogueFwdINS6_IJS8_SA_S9_EEENS6_IJNS7_ILi1EEESI_SI_EEESC_SE_Li128ELb1ELb1ELb1ELb0EEENS1_36VarlenDynamicPersistentTileSchedulerILi128ELi80ELi128ELi128ELb1ELb1ELb0ELb0ELb1ELb1EEEEEEEEEvNT_6ParamsE,(.L_x_10 - _ZN7cutlass13device_kernelIN5flash19enable_sm80_to_sm89INS1_16FlashAttnFwdSm80INS1_25CollectiveMainloopFwdSm80ILi4ELi1ELb0EN4cute5tupleIJNS5_1CILi128EEENS7_ILi80EEENS7_ILi64EEEEEELi64ENS_6half_tEfNS_4arch4Sm80ELb0ELb0ELb0ELb1ELb1ELb0ELb1ELb1EEENS1_21CollectiveEpilogueFwdINS6_IJS8_SA_S9_EEENS6_IJNS7_ILi1EEESI_SI_EEESC_SE_Li128ELb1ELb1ELb1ELb0EEENS1_36VarlenDynamicPersistentTileSchedulerILi128ELi80ELi128ELi128ELb1ELb1ELb0ELb0ELb1ELb1EEEEEEEEEvNT_6ParamsE)
        .other          _ZN7cutlass13device_kernelIN5flash19enable_sm80_to_sm89INS1_16FlashAttnFwdSm80INS1_25CollectiveMainloopFwdSm80ILi4ELi1ELb0EN4cute5tupleIJNS5_1CILi128EEENS7_ILi80EEENS7_ILi64EEEEEELi64ENS_6half_tEfNS_4arch4Sm80ELb0ELb0ELb0ELb1ELb1ELb0ELb1ELb1EEENS1_21CollectiveEpilogueFwdINS6_IJS8_SA_S9_EEENS6_IJNS7_ILi1EEESI_SI_EEESC_SE_Li128ELb1ELb1ELb1ELb0EEENS1_36VarlenDynamicPersistentTileSchedulerILi128ELi80ELi128ELi128ELb1ELb1ELb0ELb0ELb1ELb1EEEEEEEEEvNT_6ParamsE,@"STO_CUDA_ENTRY STV_DEFAULT"
_ZN7cutlass13device_kernelIN5flash19enable_sm80_to_sm89INS1_16FlashAttnFwdSm80INS1_25CollectiveMainloopFwdSm80ILi4ELi1ELb0EN4cute5tupleIJNS5_1CILi128EEENS7_ILi80EEENS7_ILi64EEEEEELi64ENS_6half_tEfNS_4arch4Sm80ELb0ELb0ELb0ELb1ELb1ELb0ELb1ELb1EEENS1_21CollectiveEpilogueFwdINS6_IJS8_SA_S9_EEENS6_IJNS7_ILi1EEESI_SI_EEESC_SE_Li128ELb1ELb1ELb1ELb0EEENS1_36VarlenDynamicPersistentTileSchedulerILi128ELi80ELi128ELi128ELb1ELb1ELb0ELb0ELb1ELb1EEEEEEEEEvNT_6ParamsE:
[----:B------:R-:W-:Y:S01]  /*0000*/  LDC R1, c[0x0][0x28] ;  /* 0x00000a00ff017b82 */ /* 0x000fe20000000800 */
[----:B------:R-:W-:Y:S05]  /*0010*/  EXIT ;  /* 0x000000000000794d */ /* 0x000fea0003800000 */
.L_x_1:
        /* <DEDUP_REMOVED lines=14> */
.L_x_10:


//--------------------- .text._ZN7cutlass13device_kernelIN5flash19enable_sm80_to_sm89INS1_16FlashAttnFwdSm80INS1_25CollectiveMainloopFwdSm80ILi4ELi1ELb0EN4cute5tupleIJNS5_1CILi128EEENS7_ILi80EEENS7_ILi64EEEEEELi64ENS_6half_tEfNS_4arch4Sm80ELb0ELb0ELb0ELb1ELb1ELb1ELb1ELb1EEENS1_21CollectiveEpilogueFwdINS6_IJS8_SA_S9_EEENS6_IJNS7_ILi1EEESI_SI_EEESC_SE_Li128ELb1ELb1ELb1ELb0EEENS1_36VarlenDynamicPersistentTileSchedulerILi128ELi80ELi128ELi128ELb1ELb1ELb0ELb0ELb1ELb1EEEEEEEEEvNT_6ParamsE --------------------------
	.section	.text._ZN7cutlass13device_kernelIN5flash19enable_sm80_to_sm89INS1_16FlashAttnFwdSm80INS1_25CollectiveMainloopFwdSm80ILi4ELi1ELb0EN4cute5tupleIJNS5_1CILi128EEENS7_ILi80EEENS7_ILi64EEEEEELi64ENS_6half_tEfNS_4arch4Sm80ELb0ELb0ELb0ELb1ELb1ELb1ELb1ELb1EEENS1_21CollectiveEpilogueFwdINS6_IJS8_SA_S9_EEENS6_IJNS7_ILi1EEESI_SI_EEESC_SE_Li128ELb1ELb1ELb1ELb0EEENS1_36VarlenDynamicPersistentTileSchedulerILi128ELi80ELi128ELi128ELb1ELb1ELb0ELb0ELb1ELb1EEEEEEEEEvNT_6ParamsE,"ax",@progbits
	.align	128
.text._ZN7cutlass13device_kernelIN5flash19enable_sm80_to_sm89INS1_16FlashAttnFwdSm80INS1_25CollectiveMainloopFwdSm80ILi4ELi1ELb0EN4cute5tupleIJNS5_1CILi128EEENS7_ILi80EEENS7_ILi64EEEEEELi64ENS_6half_tEfNS_4arch4Sm80ELb0ELb0ELb0ELb1ELb1ELb1ELb1ELb1EEENS1_21CollectiveEpilogueFwdINS6_IJS8_SA_S9_EEENS6_IJNS7_ILi1EEESI_SI_EEESC_SE_Li128ELb1ELb1ELb1ELb0EEENS1_36VarlenDynamicPersistentTileSchedulerILi128ELi80ELi128ELi128ELb1ELb1ELb0ELb0ELb1ELb1EEEEEEEEEvNT_6ParamsE:
        .type           _ZN7cutlass13device_kernelIN5flash19enable_sm80_to_sm89INS1_16FlashAttnFwdSm80INS1_25CollectiveMainloopFwdSm80ILi4ELi1ELb0EN4cute5tupleIJNS5_1CILi128EEENS7_ILi80EEENS7_ILi64EEEEEELi64ENS_6half_tEfNS_4arch4Sm80ELb0ELb0ELb0ELb1ELb1ELb1ELb1ELb1EEENS1_21CollectiveEpilogueFwdINS6_IJS8_SA_S9_EEENS6_IJNS7_ILi1EEESI_SI_EEESC_SE_Li128ELb1ELb1ELb1ELb0EEENS1_36VarlenDynamicPersistentTileSchedulerILi128ELi80ELi128ELi128ELb1ELb1ELb0ELb0ELb1ELb1EEEEEEEEEvNT_6ParamsE,@function
        .size           _ZN7cutlass13device_kernelIN5flash19enable_sm80_to_sm89INS1_16FlashAttnFwdSm80INS1_25CollectiveMainloopFwdSm80ILi4ELi1ELb0EN4cute5tupleIJNS5_1CILi128EEENS7_ILi80EEENS7_ILi64EEEEEELi64ENS_6half_tEfNS_4arch4Sm80ELb0ELb0ELb0ELb1ELb1ELb1ELb1ELb1EEENS1_21CollectiveEpilogueFwdINS6_IJS8_SA_S9_EEENS6_IJNS7_ILi1EEESI_SI_EEESC_SE_Li128ELb1ELb1ELb1ELb0EEENS1_36VarlenDynamicPersistentTileSchedulerILi128ELi80ELi128ELi128ELb1ELb1ELb0ELb0ELb1ELb1EEEEEEEEEvNT_6ParamsE,(.L_x_11 - _ZN7cutlass13device_kernelIN5flash19enable_sm80_to_sm89INS1_16FlashAttnFwdSm80INS1_25CollectiveMainloopFwdSm80ILi4ELi1ELb0EN4cute5tupleIJNS5_1CILi128EEENS7_ILi80EEENS7_ILi64EEEEEELi64ENS_6half_tEfNS_4arch4Sm80ELb0ELb0ELb0ELb1ELb1ELb1ELb1ELb1EEENS1_21CollectiveEpilogueFwdINS6_IJS8_SA_S9_EEENS6_IJNS7_ILi1EEESI_SI_EEESC_SE_Li128ELb1ELb1ELb1ELb0EEENS1_36VarlenDynamicPersistentTileSchedulerILi128ELi80ELi128ELi128ELb1ELb1ELb0ELb0ELb1ELb1EEEEEEEEEvNT_6ParamsE)
        .other          _ZN7cutlass13device_kernelIN5flash19enable_sm80_to_sm89INS1_16FlashAttnFwdSm80INS1_25CollectiveMainloopFwdSm80ILi4ELi1ELb0EN4cute5tupleIJNS5_1CILi128EEENS7_ILi80EEENS7_ILi64EEEEEELi64ENS_6half_tEfNS_4arch4Sm80ELb0ELb0ELb0ELb1ELb1ELb1ELb1ELb1EEENS1_21CollectiveEpilogueFwdINS6_IJS8_SA_S9_EEENS6_IJNS7_ILi1EEESI_SI_EEESC_SE_Li128ELb1ELb1ELb1ELb0EEENS1_36VarlenDynamicPersistentTileSchedulerILi128ELi80ELi128ELi128ELb1ELb1ELb0ELb0ELb1ELb1EEEEEEEEEvNT_6ParamsE,@"STO_CUDA_ENTRY STV_DEFAULT"
_ZN7cutlass13device_kernelIN5flash19enable_sm80_to_sm89INS1_16FlashAttnFwdSm80INS1_25CollectiveMainloopFwdSm80ILi4ELi1ELb0EN4cute5tupleIJNS5_1CILi128EEENS7_ILi80EEENS7_ILi64EEEEEELi64ENS_6half_tEfNS_4arch4Sm80ELb0ELb0ELb0ELb1ELb1ELb1ELb1ELb1EEENS1_21CollectiveEpilogueFwdINS6_IJS8_SA_S9_EEENS6_IJNS7_ILi1EEESI_SI_EEESC_SE_Li128ELb1ELb1ELb1ELb0EEENS1_36VarlenDynamicPersistentTileSchedulerILi128ELi80ELi128ELi128ELb1ELb1ELb0ELb0ELb1ELb1EEEEEEEEEvNT_6ParamsE:
[----:B------:R-:W-:Y:S01]  /*0000*/  LDC R1, c[0x0][0x28] ;  /* 0x00000a00ff017b82 */ /* 0x000fe20000000800 */
[----:B------:R-:W-:Y:S05]  /*0010*/  EXIT ;  /* 0x000000000000794d */ /* 0x000fea0003800000 */
.L_x_2:
        /* <DEDUP_REMOVED lines=14> */
.L_x_11:


//--------------------- .text._ZN7cutlass13device_kernelIN5flash19enable_sm80_to_sm89INS1_16FlashAttnFwdSm80INS1_25CollectiveMainloopFwdSm80ILi4ELi1ELb0EN4cute5tupleIJNS5_1CILi128EEENS7_ILi96EEENS7_ILi64EEEEEELi64ENS_6half_tEfNS_4arch4Sm80ELb0ELb1ELb0ELb0ELb1ELb0ELb1ELb1EEENS1_21CollectiveEpilogueFwdINS6_IJS8_SA_S9_EEENS6_IJNS7_ILi1EEESI_SI_EEESC_SE_Li128ELb0ELb1ELb1ELb0EEENS1_19SingleTileSchedulerILb0ELb1ELb1ELi128EEEEEEEEEvNT_6ParamsE --------------------------
	.section	.text._ZN7cutlass13device_kernelIN5flash19enable_sm80_to_sm89INS1_16FlashAttnFwdSm80INS1_25CollectiveMainloopFwdSm80ILi4ELi1ELb0EN4cute5tupleIJNS5_1CILi128EEENS7_ILi96EEENS7_ILi64EEEEEELi64ENS_6half_tEfNS_4arch4Sm80ELb0ELb1ELb0ELb0ELb1ELb0ELb1ELb1EEENS1_21CollectiveEpilogueFwdINS6_IJS8_SA_S9_EEENS6_IJNS7_ILi1EEESI_SI_EEESC_SE_Li128ELb0ELb1ELb1ELb0EEENS1_19SingleTileSchedulerILb0ELb1ELb1ELi128EEEEEEEEEvNT_6ParamsE,"ax",@progbits
	.align	128
.text._ZN7cutlass13device_kernelIN5flash19enable_sm80_to_sm89INS1_16FlashAttnFwdSm80INS1_25CollectiveMainloopFwdSm80ILi4ELi1ELb0EN4cute5tupleIJNS5_1CILi128EEENS7_ILi96EEENS7_ILi64EEEEEELi64ENS_6half_tEfNS_4arch4Sm80ELb0ELb1ELb0ELb0ELb1ELb0ELb1ELb1EEENS1_21CollectiveEpilogueFwdINS6_IJS8_SA_S9_EEENS6_IJNS7_ILi1EEESI_SI_EEESC_SE_Li128ELb0ELb1ELb1ELb0EEENS1_19SingleTileSchedulerILb0ELb1ELb1ELi128EEEEEEEEEvNT_6ParamsE:
        .type           _ZN7cutlass13device_kernelIN5flash19enable_sm80_to_sm89INS1_16FlashAttnFwdSm80INS1_25CollectiveMainloopFwdSm80ILi4ELi1ELb0EN4cute5tupleIJNS5_1CILi128EEENS7_ILi96EEENS7_ILi64EEEEEELi64ENS_6half_tEfNS_4arch4Sm80ELb0ELb1ELb0ELb0ELb1ELb0ELb1ELb1EEENS1_21CollectiveEpilogueFwdINS6_IJS8_SA_S9_EEENS6_IJNS7_ILi1EEESI_SI_EEESC_SE_Li128ELb0ELb1ELb1ELb0EEENS1_19SingleTileSchedulerILb0ELb1ELb1ELi128EEEEEEEEEvNT_6ParamsE,@function
        .size           _ZN7cutlass13device_kernelIN5flash19enable_sm80_to_sm89INS1_16FlashAttnFwdSm80INS1_25CollectiveMainloopFwdSm80ILi4ELi1ELb0EN4cute5tupleIJNS5_1CILi128EEENS7_ILi96EEENS7_ILi64EEEEEELi64ENS_6half_tEfNS_4arch4Sm80ELb0ELb1ELb0ELb0ELb1ELb0ELb1ELb1EEENS1_21CollectiveEpilogueFwdINS6_IJS8_SA_S9_EEENS6_IJNS7_ILi1EEESI_SI_EEESC_SE_Li128ELb0ELb1ELb1ELb0EEENS1_19SingleTileSchedulerILb0ELb1ELb1ELi128EEEEEEEEEvNT_6ParamsE,(.L_x_12 - _ZN7cutlass13device_kernelIN5flash19enable_sm80_to_sm89INS1_16FlashAttnFwdSm80INS1_25CollectiveMainloopFwdSm80ILi4ELi1ELb0EN4cute5tupleIJNS5_1CILi128EEENS7_ILi96EEENS7_ILi64EEEEEELi64ENS_6half_tEfNS_4arch4Sm80ELb0ELb1ELb0ELb0ELb1ELb0ELb1ELb1EEENS1_21CollectiveEpilogueFwdINS6_IJS8_SA_S9_EEENS6_IJNS7_ILi1EEESI_SI_EEESC_SE_Li128ELb0ELb1ELb1ELb0EEENS1_19SingleTileSchedulerILb0ELb1ELb1ELi128EEEEEEEEEvNT_6ParamsE)
        .other          _ZN7cutlass13device_kernelIN5flash19enable_sm80_to_sm89INS1_16FlashAttnFwdSm80INS1_25CollectiveMainloopFwdSm80ILi4ELi1ELb0EN4cute5tupleIJNS5_1CILi128EEENS7_ILi96EEENS7_ILi64EEEEEELi64ENS_6half_tEfNS_4arch4Sm80ELb0ELb1ELb0ELb0ELb1ELb0ELb1ELb1EEENS1_21CollectiveEpilogueFwdINS6_IJS8_SA_S9_EEENS6_IJNS7_ILi1EEESI_SI_EEESC_SE_Li128ELb0ELb1ELb1ELb0EEENS1_19SingleTileSchedulerILb0ELb1ELb1ELi128EEEEEEEEEvNT_6ParamsE,@"STO_CUDA_ENTRY STV_DEFAULT"
_ZN7cutlass13device_kernelIN5flash19enable_sm80_to_sm89INS1_16FlashAttnFwdSm80INS1_25CollectiveMainloopFwdSm80ILi4ELi1ELb0EN4cute5tupleIJNS5_1CILi128EEENS7_ILi96EEENS7_ILi64EEEEEELi64ENS_6half_tEfNS_4arch4Sm80ELb0ELb1ELb0ELb0ELb1ELb0ELb1ELb1EEENS1_21CollectiveEpilogueFwdINS6_IJS8_SA_S9_EEENS6_IJNS7_ILi1EEESI_SI_EEESC_SE_Li128ELb0ELb1ELb1ELb0EEENS1_19SingleTileSchedulerILb0ELb1ELb1ELi128EEEEEEEEEvNT_6ParamsE:
[----:B------:R-:W-:Y:S01]  /*0000*/  LDC R1, c[0x0][0x28] ;  /* 0x00000a00ff017b82 */ /* 0x000fe20000000800 */
[----:B------:R-:W-:Y:S05]  /*0010*/  EXIT ;  /* 0x000000000000794d */ /* 0x000fea0003800000 */
.L_x_3:
        /* <DEDUP_REMOVED lines=14> */
.L_x_12:


//--------------------- .text._ZN7cutlass13device_kernelIN5flash19enable_sm80_to_sm89INS1_16FlashAttnFwdSm80INS1_25CollectiveMainloopFwdSm80ILi4ELi1ELb0EN4cute5tupleIJNS5_1CILi128EEENS7_ILi80EEENS7_ILi64EEEEEELi64ENS_6half_tEfNS_4arch4Sm80ELb0ELb1ELb0ELb1ELb1ELb0ELb1ELb1EEENS1_21CollectiveEpilogueFwdINS6_IJS8_SA_S9_EEENS6_IJNS7_ILi1EEESI_SI_EEESC_SE_Li128ELb1ELb1ELb1ELb0EEENS1_36VarlenDynamicPersistentTileSchedulerILi128ELi80ELi128ELi128ELb1ELb1ELb0ELb1ELb0ELb1EEEEEEEEEvNT_6ParamsE --------------------------
	.section	.text._ZN7cutlass13device_kernelIN5flash19enable_sm80_to_sm89INS1_16FlashAttnFwdSm80INS1_25CollectiveMainloopFwdSm80ILi4ELi1ELb0EN4cute5tupleIJNS5_1CILi128EEENS7_ILi80EEENS7_ILi64EEEEEELi64ENS_6half_tEfNS_4arch4Sm80ELb0ELb1ELb0ELb1ELb1ELb0ELb1ELb1EEENS1_21CollectiveEpilogueFwdINS6_IJS8_SA_S9_EEENS6_IJNS7_ILi1EEESI_SI_EEESC_SE_Li128ELb1ELb1ELb1ELb0EEENS1_36VarlenDynamicPersistentTileSchedulerILi128ELi80ELi128ELi128ELb1ELb1ELb0ELb1ELb0ELb1EEEEEEEEEvNT_6ParamsE,"ax",@progbits
	.align	128
.text._ZN7cutlass13device_kernelIN5flash19enable_sm80_to_sm89INS1_16FlashAttnFwdSm80INS1_25CollectiveMainloopFwdSm80ILi4ELi1ELb0EN4cute5tupleIJNS5_1CILi128EEENS7_ILi80EEENS7_ILi64EEEEEELi64ENS_6half_tEfNS_4arch4Sm80ELb0ELb1ELb0ELb1ELb1ELb0ELb1ELb1EEENS1_21CollectiveEpilogueFwdINS6_IJS8_SA_S9_EEENS6_IJNS7_ILi1EEESI_SI_EEESC_SE_Li128ELb1ELb1ELb1ELb0EEENS1_36VarlenDynamicPersistentTileSchedulerILi128ELi80ELi128ELi128ELb1ELb1ELb0ELb1ELb0ELb1EEEEEEEEEvNT_6ParamsE:
        .type           _ZN7cutlass13device_kernelIN5flash19enable_sm80_to_sm89INS1_16FlashAttnFwdSm80INS1_25CollectiveMainloopFwdSm80ILi4ELi1ELb0EN4cute5tupleIJNS5_1CILi128EEENS7_ILi80EEENS7_ILi64EEEEEELi64ENS_6half_tEfNS_4arch4Sm80ELb0ELb1ELb0ELb1ELb1ELb0ELb1ELb1EEENS1_21CollectiveEpilogueFwdINS6_IJS8_SA_S9_EEENS6_IJNS7_ILi1EEESI_SI_EEESC_SE_Li128ELb1ELb1ELb1ELb0EEENS1_36VarlenDynamicPersistentTileSchedulerILi128ELi80ELi128ELi128ELb1ELb1ELb0ELb1ELb0ELb1EEEEEEEEEvNT_6ParamsE,@function
        .size           _ZN7cutlass13device_kernelIN5flash19enable_sm80_to_sm89INS1_16FlashAttnFwdSm80INS1_25CollectiveMainloopFwdSm80ILi4ELi1ELb0EN4cute5tupleIJNS5_1CILi128EEENS7_ILi80EEENS7_ILi64EEEEEELi64ENS_6half_tEfNS_4arch4Sm80ELb0ELb1ELb0ELb1ELb1ELb0ELb1ELb1EEENS1_21CollectiveEpilogueFwdINS6_IJS8_SA_S9_EEENS6_IJNS7_ILi1EEESI_SI_EEESC_SE_Li128ELb1ELb1ELb1ELb0EEENS1_36VarlenDynamicPersistentTileSchedulerILi128ELi80ELi128ELi128ELb1ELb1ELb0ELb1ELb0ELb1EEEEEEEEEvNT_6ParamsE,(.L_x_13 - _ZN7cutlass13device_kernelIN5flash19enable_sm80_to_sm89INS1_16FlashAttnFwdSm80INS1_25CollectiveMainloopFwdSm80ILi4ELi1ELb0EN4cute5tupleIJNS5_1CILi128EEENS7_ILi80EEENS7_ILi64EEEEEELi64ENS_6half_tEfNS_4arch4Sm80ELb0ELb1ELb0ELb1ELb1ELb0ELb1ELb1EEENS1_21CollectiveEpilogueFwdINS6_IJS8_SA_S9_EEENS6_IJNS7_ILi1EEESI_SI_EEESC_SE_Li128ELb1ELb1ELb1ELb0EEENS1_36VarlenDynamicPersistentTileSchedulerILi128ELi80ELi128ELi128ELb1ELb1ELb0ELb1ELb0ELb1EEEEEEEEEvNT_6ParamsE)
        .other          _ZN7cutlass13device_kernelIN5flash19enable_sm80_to_sm89INS1_16FlashAttnFwdSm80INS1_25CollectiveMainloopFwdSm80ILi4ELi1ELb0EN4cute5tupleIJNS5_1CILi128EEENS7_ILi80EEENS7_ILi64EEEEEELi64ENS_6half_tEfNS_4arch4Sm80ELb0ELb1ELb0ELb1ELb1ELb0ELb1ELb1EEENS1_21CollectiveEpilogueFwdINS6_IJS8_SA_S9_EEENS6_IJNS7_ILi1EEESI_SI_EEESC_SE_Li128ELb1ELb1ELb1ELb0EEENS1_36VarlenDynamicPersistentTileSchedulerILi128ELi80ELi128ELi128ELb1ELb1ELb0ELb1ELb0ELb1EEEEEEEEEvNT_6ParamsE,@"STO_CUDA_ENTRY STV_DEFAULT"
_ZN7cutlass13device_kernelIN5flash19enable_sm80_to_sm89INS1_16FlashAttnFwdSm80INS1_25CollectiveMainloopFwdSm80ILi4ELi1ELb0EN4cute5tupleIJNS5_1CILi128EEENS7_ILi80EEENS7_ILi64EEEEEELi64ENS_6half_tEfNS_4arch4Sm80ELb0ELb1ELb0ELb1ELb1ELb0ELb1ELb1EEENS1_21CollectiveEpilogueFwdINS6_IJS8_SA_S9_EEENS6_IJNS7_ILi1EEESI_SI_EEESC_SE_Li128ELb1ELb1ELb1ELb0EEENS1_36VarlenDynamicPersistentTileSchedulerILi128ELi80ELi128ELi128ELb1ELb1ELb0ELb1ELb0ELb1EEEEEEEEEvNT_6ParamsE:
[----:B------:R-:W-:Y:S01]  /*0000*/  LDC R1, c[0x0][0x28] ;  /* 0x00000a00ff017b82 */ /* 0x000fe20000000800 */
[----:B------:R-:W-:Y:S05]  /*0010*/  EXIT ;  /* 0x000000000000794d */ /* 0x000fea0003800000 */
.L_x_4:
        /* <DEDUP_REMOVED lines=14> */
.L_x_13:


//--------------------- .text._ZN7cutlass13device_kernelIN5flash19enable_sm80_to_sm89INS1_16FlashAttnFwdSm80INS1_25CollectiveMainloopFwdSm80ILi4ELi1ELb0EN4cute5tupleIJNS5_1CILi128EEENS7_ILi80EEENS7_ILi64EEEEEELi64ENS_6half_tEfNS_4arch4Sm80ELb0ELb1ELb0ELb1ELb1ELb1ELb1ELb1EEENS1_21CollectiveEpilogueFwdINS6_IJS8_SA_S9_EEENS6_IJNS7_ILi1EEESI_SI_EEESC_SE_Li128ELb1ELb1ELb1ELb0EEENS1_36VarlenDynamicPersistentTileSchedulerILi128ELi80ELi128ELi128ELb1ELb1ELb0ELb1ELb0ELb1EEEEEEEEEvNT_6ParamsE --------------------------
	.section	.text._ZN7cutlass13device_kernelIN5flash19enable_sm80_to_sm89INS1_16FlashAttnFwdSm80INS1_25CollectiveMainloopFwdSm80ILi4ELi1ELb0EN4cute5tupleIJNS5_1CILi128EEENS7_ILi80EEENS7_ILi64EEEEEELi64ENS_6half_tEfNS_4arch4Sm80ELb0ELb1ELb0ELb1ELb1ELb1ELb1ELb1EEENS1_21CollectiveEpilogueFwdINS6_IJS8_SA_S9_EEENS6_IJNS7_ILi1EEESI_SI_EEESC_SE_Li128ELb1ELb1ELb1ELb0EEENS1_36VarlenDynamicPersistentTileSchedulerILi128ELi80ELi128ELi128ELb1ELb1ELb0ELb1ELb0ELb1EEEEEEEEEvNT_6ParamsE,"ax",@progbits
	.align	128
.text._ZN7cutlass13device_kernelIN5flash19enable_sm80_to_sm89INS1_16FlashAttnFwdSm80INS1_25CollectiveMainloopFwdSm80ILi4ELi1ELb0EN4cute5tupleIJNS5_1CILi128EEENS7_ILi80EEENS7_ILi64EEEEEELi64ENS_6half_tEfNS_4arch4Sm80ELb0ELb1ELb0ELb1ELb1ELb1ELb1ELb1EEENS1_21CollectiveEpilogueFwdINS6_IJS8_SA_S9_EEENS6_IJNS7_ILi1EEESI_SI_EEESC_SE_Li128ELb1ELb1ELb1ELb0EEENS1_36VarlenDynamicPersistentTileSchedulerILi128ELi80ELi128ELi128ELb1ELb1ELb0ELb1ELb0ELb1EEEEEEEEEvNT_6ParamsE:
        .type           _ZN7cutlass13device_kernelIN5flash19enable_sm80_to_sm89INS1_16FlashAttnFwdSm80INS1_25CollectiveMainloopFwdSm80ILi4ELi1ELb0EN4cute5tupleIJNS5_1CILi128EEENS7_ILi80EEENS7_ILi64EEEEEELi64ENS_6half_tEfNS_4arch4Sm80ELb0ELb1ELb0ELb1ELb1ELb1ELb1ELb1EEENS1_21CollectiveEpilogueFwdINS6_IJS8_SA_S9_EEENS6_IJNS7_ILi1EEESI_SI_EEESC_SE_Li128ELb1ELb1ELb1ELb0EEENS1_36VarlenDynamicPersistentTileSchedulerILi128ELi80ELi128ELi128ELb1ELb1ELb0ELb1ELb0ELb1EEEEEEEEEvNT_6ParamsE,@function
        .size           _ZN7cutlass13device_kernelIN5flash19enable_sm80_to_sm89INS1_16FlashAttnFwdSm80INS1_25CollectiveMainloopFwdSm80ILi4ELi1ELb0EN4cute5tupleIJNS5_1CILi128EEENS7_ILi80EEENS7_ILi64EEEEEELi64ENS_6half_tEfNS_4arch4Sm80ELb0ELb1ELb0ELb1ELb1ELb1ELb1ELb1EEENS1_21CollectiveEpilogueFwdINS6_IJS8_SA_S9_EEENS6_IJNS7_ILi1EEESI_SI_EEESC_SE_Li128ELb1ELb1ELb1ELb0EEENS1_36VarlenDynamicPersistentTileSchedulerILi128ELi80ELi128ELi128ELb1ELb1ELb0ELb1ELb0ELb1EEEEEEEEEvNT_6ParamsE,(.L_x_14 - _ZN7cutlass13device_kernelIN5flash19enable_sm80_to_sm89INS1_16FlashAttnFwdSm80INS1_25CollectiveMainloopFwdSm80ILi4ELi1ELb0EN4cute5tupleIJNS5_1CILi128EEENS7_ILi80EEENS7_ILi64EEEEEELi64ENS_6half_tEfNS_4arch4Sm80ELb0ELb1ELb0ELb1ELb1ELb1ELb1ELb1EEENS1_21CollectiveEpilogueFwdINS6_IJS8_SA_S9_EEENS6_IJNS7_ILi1EEESI_SI_EEESC_SE_Li128ELb1ELb1ELb1ELb0EEENS1_36VarlenDynamicPersistentTileSchedulerILi128ELi80ELi128ELi128ELb1ELb1ELb0ELb1ELb0ELb1EEEEEEEEEvNT_6ParamsE)
        .other          _ZN7cutlass13device_kernelIN5flash19enable_sm80_to_sm89INS1_16FlashAttnFwdSm80INS1_25CollectiveMainloopFwdSm80ILi4ELi1ELb0EN4cute5tupleIJNS5_1CILi128EEENS7_ILi80EEENS7_ILi64EEEEEELi64ENS_6half_tEfNS_4arch4Sm80ELb0ELb1ELb0ELb1ELb1ELb1ELb1ELb1EEENS1_21CollectiveEpilogueFwdINS6_IJS8_SA_S9_EEENS6_IJNS7_ILi1EEESI_SI_EEESC_SE_Li128ELb1ELb1ELb1ELb0EEENS1_36VarlenDynamicPersistentTileSchedulerILi128ELi80ELi128ELi128ELb1ELb1ELb0ELb1ELb0ELb1EEEEEEEEEvNT_6ParamsE,@"STO_CUDA_ENTRY STV_DEFAULT"
_ZN7cutlass13device_kernelIN5flash19enable_sm80_to_sm89INS1_16FlashAttnFwdSm80INS1_25CollectiveMainloopFwdSm80ILi4ELi1ELb0EN4cute5tupleIJNS5_1CILi128EEENS7_ILi80EEENS7_ILi64EEEEEELi64ENS_6half_tEfNS_4arch4Sm80ELb0ELb1ELb0ELb1ELb1ELb1ELb1ELb1EEENS1_21CollectiveEpilogueFwdINS6_IJS8_SA_S9_EEENS6_IJNS7_ILi1EEESI_SI_EEESC_SE_Li128ELb1ELb1ELb1ELb0EEENS1_36VarlenDynamicPersistentTileSchedulerILi128ELi80ELi128ELi128ELb1ELb1ELb0ELb1ELb0ELb1EEEEEEEEEvNT_6ParamsE:
[----:B------:R-:W-:Y:S01]  /*0000*/  LDC R1, c[0x0][0x28] ;  /* 0x00000a00ff017b82 */ /* 0x000fe20000000800 */
[----:B------:R-:W-:Y:S05]  /*0010*/  EXIT ;  /* 0x000000000000794d */ /* 0x000fea0003800000 */
.L_x_5:
        /* <DEDUP_REMOVED lines=14> */
.L_x_14:


//--------------------- .text._ZN7cutlass13device_kernelIN5flash19enable_sm80_to_sm89INS1_16FlashAttnFwdSm80INS1_25CollectiveMainloopFwdSm80ILi4ELi1ELb0EN4cute5tupleIJNS5_1CILi128EEENS7_ILi112EEENS7_ILi64EEEEEELi64ENS_6half_tEfNS_4arch4Sm80ELb1ELb0ELb0ELb0ELb1ELb0ELb1ELb1EEENS1_21CollectiveEpilogueFwdINS6_IJS8_SA_S9_EEENS6_IJNS7_ILi1EEESI_SI_EEESC_SE_Li128ELb0ELb1ELb1ELb0EEENS1_30DynamicPersistentTileSchedulerILi128ELi128ELb1ELb1ELb0EEEEEEEEEvNT_6ParamsE --------------------------
	.section	.text._ZN7cutlass13device_kernelIN5flash19enable_sm80_to_sm89INS1_16FlashAttnFwdSm80INS1_25CollectiveMainloopFwdSm80ILi4ELi1ELb0EN4cute5tupleIJNS5_1CILi128EEENS7_ILi112EEENS7_ILi64EEEEEELi64ENS_6half_tEfNS_4arch4Sm80ELb1ELb0ELb0ELb0ELb1ELb0ELb1ELb1EEENS1_21CollectiveEpilogueFwdINS6_IJS8_SA_S9_EEENS6_IJNS7_ILi1EEESI_SI_EEESC_SE_Li128ELb0ELb1ELb1ELb0EEENS1_30DynamicPersistentTileSchedulerILi128ELi128ELb1ELb1ELb0EEEEEEEEEvNT_6ParamsE,"ax",@progbits
	.align	128
.text._ZN7cutlass13device_kernelIN5flash19enable_sm80_to_sm89INS1_16FlashAttnFwdSm80INS1_25CollectiveMainloopFwdSm80ILi4ELi1ELb0EN4cute5tupleIJNS5_1CILi128EEENS7_ILi112EEENS7_ILi64EEEEEELi64ENS_6half_tEfNS_4arch4Sm80ELb1ELb0ELb0ELb0ELb1ELb0ELb1ELb1EEENS1_21CollectiveEpilogueFwdINS6_IJS8_SA_S9_EEENS6_IJNS7_ILi1EEESI_SI_EEESC_SE_Li128ELb0ELb1ELb1ELb0EEENS1_30DynamicPersistentTileSchedulerILi128ELi128ELb1ELb1ELb0EEEEEEEEEvNT_6ParamsE:
        .type           _ZN7cutlass13device_kernelIN5flash19enable_sm80_to_sm89INS1_16FlashAttnFwdSm80INS1_25CollectiveMainloopFwdSm80ILi4ELi1ELb0EN4cute5tupleIJNS5_1CILi128EEENS7_ILi112EEENS7_ILi64EEEEEELi64ENS_6half_tEfNS_4arch4Sm80ELb1ELb0ELb0ELb0ELb1ELb0ELb1ELb1EEENS1_21CollectiveEpilogueFwdINS6_IJS8_SA_S9_EEENS6_IJNS7_ILi1EEESI_SI_EEESC_SE_Li128ELb0ELb1ELb1ELb0EEENS1_30DynamicPersistentTileSchedulerILi128ELi128ELb1ELb1ELb0EEEEEEEEEvNT_6ParamsE,@function
        .size           _ZN7cutlass13device_kernelIN5flash19enable_sm80_to_sm89INS1_16FlashAttnFwdSm80INS1_25CollectiveMainloopFwdSm80ILi4ELi1ELb0EN4cute5tupleIJNS5_1CILi128EEENS7_ILi112EEENS7_ILi64EEEEEELi64ENS_6half_tEfNS_4arch4Sm80ELb1ELb0ELb0ELb0ELb1ELb0ELb1ELb1EEENS1_21CollectiveEpilogueFwdINS6_IJS8_SA_S9_EEENS6_IJNS7_ILi1EEESI_SI_EEESC_SE_Li128ELb0ELb1ELb1ELb0EEENS1_30DynamicPersistentTileSchedulerILi128ELi128ELb1ELb1ELb0EEEEEEEEEvNT_6ParamsE,(.L_x_15 - _ZN7cutlass13device_kernelIN5flash19enable_sm80_to_sm89INS1_16FlashAttnFwdSm80INS1_25CollectiveMainloopFwdSm80ILi4ELi1ELb0EN4cute5tupleIJNS5_1CILi128EEENS7_ILi112EEENS7_ILi64EEEEEELi64ENS_6half_tEfNS_4arch4Sm80ELb1ELb0ELb0ELb0ELb1ELb0ELb1ELb1EEENS1_21CollectiveEpilogueFwdINS6_IJS8_SA_S9_EEENS6_IJNS7_ILi1EEESI_SI_EEESC_SE_Li128ELb0ELb1ELb1ELb0EEENS1_30DynamicPersistentTileSchedulerILi128ELi128ELb1ELb1ELb0EEEEEEEEEvNT_6ParamsE)
        .other          _ZN7cutlass13device_kernelIN5flash19enable_sm80_to_sm89INS1_16FlashAttnFwdSm80INS1_25CollectiveMainloopFwdSm80ILi4ELi1ELb0EN4cute5tupleIJNS5_1CILi128EEENS7_ILi112EEENS7_ILi64EEEEEELi64ENS_6half_tEfNS_4arch4Sm80ELb1ELb0ELb0ELb0ELb1ELb0ELb1ELb1EEENS1_21CollectiveEpilogueFwdINS6_IJS8_SA_S9_EEENS6_IJNS7_ILi1EEESI_SI_EEESC_SE_Li128ELb0ELb1ELb1ELb0EEENS1_30DynamicPersistentTileSchedulerILi128ELi128ELb1ELb1ELb0EEEEEEEEEvNT_6ParamsE,@"STO_CUDA_ENTRY STV_DEFAULT"
_ZN7cutlass13device_kernelIN5flash19enable_sm80_to_sm89INS1_16FlashAttnFwdSm80INS1_25CollectiveMainloopFwdSm80ILi4ELi1ELb0EN4cute5tupleIJNS5_1CILi128EEENS7_ILi112EEENS7_ILi64EEEEEELi64ENS_6half_tEfNS_4arch4Sm80ELb1ELb0ELb0ELb0ELb1ELb0ELb1ELb1EEENS1_21CollectiveEpilogueFwdINS6_IJS8_SA_S9_EEENS6_IJNS7_ILi1EEESI_SI_EEESC_SE_Li128ELb0ELb1ELb1ELb0EEENS1_30DynamicPersistentTileSchedulerILi128ELi128ELb1ELb1ELb0EEEEEEEEEvNT_6ParamsE:
[----:B------:R-:W-:Y:S01]  /*0000*/  LDC R1, c[0x0][0x28] ;  /* 0x00000a00ff017b82 */ /* 0x000fe20000000800 */
[----:B------:R-:W-:Y:S05]  /*0010*/  EXIT ;  /* 0x000000000000794d */ /* 0x000fea0003800000 */
.L_x_6:
        /* <DEDUP_REMOVED lines=14> */
.L_x_15:


//--------------------- .text._ZN7cutlass13device_kernelIN5flash19enable_sm80_to_sm89INS1_16FlashAttnFwdSm80INS1_25CollectiveMainloopFwdSm80ILi4ELi1ELb0EN4cute5tupleIJNS5_1CILi128EEENS7_ILi80EEENS7_ILi64EEEEEELi64ENS_6half_tEfNS_4arch4Sm80ELb1ELb0ELb0ELb1ELb1ELb0ELb1ELb1EEENS1_21CollectiveEpilogueFwdINS6_IJS8_SA_S9_EEENS6_IJNS7_ILi1EEESI_SI_EEESC_SE_Li128ELb1ELb1ELb1ELb0EEENS1_36VarlenDynamicPersistentTileSchedulerILi128ELi80ELi128ELi128ELb1ELb1ELb0ELb1ELb1ELb1EEEEEEEEEvNT_6ParamsE --------------------------
	.section	.text._ZN7cutlass13device_kernelIN5flash19enable_sm80_to_sm89INS1_16FlashAttnFwdSm80INS1_25CollectiveMainloopFwdSm80ILi4ELi1ELb0EN4cute5tupleIJNS5_1CILi128EEENS7_ILi80EEENS7_ILi64EEEEEELi64ENS_6half_tEfNS_4arch4Sm80ELb1ELb0ELb0ELb1ELb1ELb0ELb1ELb1EEENS1_21CollectiveEpilogueFwdINS6_IJS8_SA_S9_EEENS6_IJNS7_ILi1EEESI_SI_EEESC_SE_Li128ELb1ELb1ELb1ELb0EEENS1_36VarlenDynamicPersistentTileSchedulerILi128ELi80ELi128ELi128ELb1ELb1ELb0ELb1ELb1ELb1EEEEEEEEEvNT_6ParamsE,"ax",@progbits
	.align	128
.text._ZN7cutlass13device_kernelIN5flash19enable_sm80_to_sm89INS1_16FlashAttnFwdSm80INS1_25CollectiveMainloopFwdSm80ILi4ELi1ELb0EN4cute5tupleIJNS5_1CILi128EEENS7_ILi80EEENS7_ILi64EEEEEELi64ENS_6half_tEfNS_4arch4Sm80ELb1ELb0ELb0ELb1ELb1ELb0ELb1ELb1EEENS1_21CollectiveEpilogueFwdINS6_IJS8_SA_S9_EEENS6_IJNS7_ILi1EEESI_SI_EEESC_SE_Li128ELb1ELb1ELb1ELb0EEENS1_36VarlenDynamicPersistentTileSchedulerILi128ELi80ELi128ELi128ELb1ELb1ELb0ELb1ELb1ELb1EEEEEEEEEvNT_6ParamsE:
        .type           _ZN7cutlass13device_kernelIN5flash19enable_sm80_to_sm89INS1_16FlashAttnFwdSm80INS1_25CollectiveMainloopFwdSm80ILi4ELi1ELb0EN4cute5tupleIJNS5_1CILi128EEENS7_ILi80EEENS7_ILi64EEEEEELi64ENS_6half_tEfNS_4arch4Sm80ELb1ELb0ELb0ELb1ELb1ELb0ELb1ELb1EEENS1_21CollectiveEpilogueFwdINS6_IJS8_SA_S9_EEENS6_IJNS7_ILi1EEESI_SI_EEESC_SE_Li128ELb1ELb1ELb1ELb0EEENS1_36VarlenDynamicPersistentTileSchedulerILi128ELi80ELi128ELi128ELb1ELb1ELb0ELb1ELb1ELb1EEEEEEEEEvNT_6ParamsE,@function
        .size           _ZN7cutlass13device_kernelIN5flash19enable_sm80_to_sm89INS1_16FlashAttnFwdSm80INS1_25CollectiveMainloopFwdSm80ILi4ELi1ELb0EN4cute5tupleIJNS5_1CILi128EEENS7_ILi80EEENS7_ILi64EEEEEELi64ENS_6half_tEfNS_4arch4Sm80ELb1ELb0ELb0ELb1ELb1ELb0ELb1ELb1EEENS1_21CollectiveEpilogueFwdINS6_IJS8_SA_S9_EEENS6_IJNS7_ILi1EEESI_SI_EEESC_SE_Li128ELb1ELb1ELb1ELb0EEENS1_36VarlenDynamicPersistentTileSchedulerILi128ELi80ELi128ELi128ELb1ELb1ELb0ELb1ELb1ELb1EEEEEEEEEvNT_6ParamsE,(.L_x_16 - _ZN7cutlass13device_kernelIN5flash19enable_sm80_to_sm89INS1_16FlashAttnFwdSm80INS1_25CollectiveMainloopFwdSm80ILi4ELi1ELb0EN4cute5tupleIJNS5_1CILi128EEENS7_ILi80EEENS7_ILi64EEEEEELi64ENS_6half_tEfNS_4arch4Sm80ELb1ELb0ELb0ELb1ELb1ELb0ELb1ELb1EEENS1_21CollectiveEpilogueFwdINS6_IJS8_SA_S9_EEENS6_IJNS7_ILi1EEESI_SI_EEESC_SE_Li128ELb1ELb1ELb1ELb0EEENS1_36VarlenDynamicPersistentTileSchedulerILi128ELi80ELi128ELi128ELb1ELb1ELb0ELb1ELb1ELb1EEEEEEEEEvNT_6ParamsE)
        .other          _ZN7cutlass13device_kernelIN5flash19enable_sm80_to_sm89INS1_16FlashAttnFwdSm80INS1_25CollectiveMainloopFwdSm80ILi4ELi1ELb0EN4cute5tupleIJNS5_1CILi128EEENS7_ILi80EEENS7_ILi64EEEEEELi64ENS_6half_tEfNS_4arch4Sm80ELb1ELb0ELb0ELb1ELb1ELb0ELb1ELb1EEENS1_21CollectiveEpilogueFwdINS6_IJS8_SA_S9_EEENS6_IJNS7_ILi1EEESI_SI_EEESC_SE_Li128ELb1ELb1ELb1ELb0EEENS1_36VarlenDynamicPersistentTileSchedulerILi128ELi80ELi128ELi128ELb1ELb1ELb0ELb1ELb1ELb1EEEEEEEEEvNT_6ParamsE,@"STO_CUDA_ENTRY STV_DEFAULT"
_ZN7cutlass13device_kernelIN5flash19enable_sm80_to_sm89INS1_16FlashAttnFwdSm80INS1_25CollectiveMainloopFwdSm80ILi4ELi1ELb0EN4cute5tupleIJNS5_1CILi128EEENS7_ILi80EEENS7_ILi64EEEEEELi64ENS_6half_tEfNS_4arch4Sm80ELb1ELb0ELb0ELb1ELb1ELb0ELb1ELb1EEENS1_21CollectiveEpilogueFwdINS6_IJS8_SA_S9_EEENS6_IJNS7_ILi1EEESI_SI_EEESC_SE_Li128ELb1ELb1ELb1ELb0EEENS1_36VarlenDynamicPersistentTileSchedulerILi128ELi80ELi128ELi128ELb1ELb1ELb0ELb1ELb1ELb1EEEEEEEEEvNT_6ParamsE:
[----:B------:R-:W-:Y:S01]  /*0000*/  LDC R1, c[0x0][0x28] ;  /* 0x00000a00ff017b82 */ /* 0x000fe20000000800 */
[----:B------:R-:W-:Y:S05]  /*0010*/  EXIT ;  /* 0x000000000000794d */ /* 0x000fea0003800000 */
.L_x_7:
        /* <DEDUP_REMOVED lines=14> */
.L_x_16:


//--------------------- .text._ZN7cutlass13device_kernelIN5flash19enable_sm80_to_sm89INS1_16FlashAttnFwdSm80INS1_25CollectiveMainloopFwdSm80ILi4ELi1ELb0EN4cute5tupleIJNS5_1CILi128EEENS7_ILi80EEENS7_ILi64EEEEEELi64ENS_6half_tEfNS_4arch4Sm80ELb1ELb0ELb0ELb1ELb1ELb1ELb1ELb1EEENS1_21CollectiveEpilogueFwdINS6_IJS8_SA_S9_EEENS6_IJNS7_ILi1EEESI_SI_EEESC_SE_Li128ELb1ELb1ELb1ELb0EEENS1_36VarlenDynamicPersistentTileSchedulerILi128ELi80ELi128ELi128ELb1ELb1ELb0ELb1ELb1ELb1EEEEEEEEEvNT_6ParamsE --------------------------
	.section	.text._ZN7cutlass13device_kernelIN5flash19enable_sm80_to_sm89INS1_16FlashAttnFwdSm80INS1_25CollectiveMainloopFwdSm80ILi4ELi1ELb0EN4cute5tupleIJNS5_1CILi128EEENS7_ILi80EEENS7_ILi64EEEEEELi64ENS_6half_tEfNS_4arch4Sm80ELb1ELb0ELb0ELb1ELb1ELb1ELb1ELb1EEENS1_21CollectiveEpilogueFwdINS6_IJS8_SA_S9_EEENS6_IJNS7_ILi1EEESI_SI_EEESC_SE_Li128ELb1ELb1ELb1ELb0EEENS1_36VarlenDynamicPersistentTileSchedulerILi128ELi80ELi128ELi128ELb1ELb1ELb0ELb1ELb1ELb1EEEEEEEEEvNT_6ParamsE,"ax",@progbits
	.align	128
.text._ZN7cutlass13device_kernelIN5flash19enable_sm80_to_sm89INS1_16FlashAttnFwdSm80INS1_25CollectiveMainloopFwdSm80ILi4ELi1ELb0EN4cute5tupleIJNS5_1CILi128EEENS7_ILi80EEENS7_ILi64EEEEEELi64ENS_6half_tEfNS_4arch4Sm80ELb1ELb0ELb0ELb1ELb1ELb1ELb1ELb1EEENS1_21CollectiveEpilogueFwdINS6_IJS8_SA_S9_EEENS6_IJNS7_ILi1EEESI_SI_EEESC_SE_Li128ELb1ELb1ELb1ELb0EEENS1_36VarlenDynamicPersistentTileSchedulerILi128ELi80ELi128ELi128ELb1ELb1ELb0ELb1ELb1ELb1EEEEEEEEEvNT_6ParamsE:
        .type           _ZN7cutlass13device_kernelIN5flash19enable_sm80_to_sm89INS1_16FlashAttnFwdSm80INS1_25CollectiveMainloopFwdSm80ILi4ELi1ELb0EN4cute5tupleIJNS5_1CILi128EEENS7_ILi80EEENS7_ILi64EEEEEELi64ENS_6half_tEfNS_4arch4Sm80ELb1ELb0ELb0ELb1ELb1ELb1ELb1ELb1EEENS1_21CollectiveEpilogueFwdINS6_IJS8_SA_S9_EEENS6_IJNS7_ILi1EEESI_SI_EEESC_SE_Li128ELb1ELb1ELb1ELb0EEENS1_36VarlenDynamicPersistentTileSchedulerILi128ELi80ELi128ELi128ELb1ELb1ELb0ELb1ELb1ELb1EEEEEEEEEvNT_6ParamsE,@function
        .size           _ZN7cutlass13device_kernelIN5flash19enable_sm80_to_sm89INS1_16FlashAttnFwdSm80INS1_25CollectiveMainloopFwdSm80ILi4ELi1ELb0EN4cute5tupleIJNS5_1CILi128EEENS7_ILi80EEENS7_ILi64EEEEEELi64ENS_6half_tEfNS_4arch4Sm80ELb1ELb0ELb0ELb1ELb1ELb1ELb1ELb1EEENS1_21CollectiveEpilogueFwdINS6_IJS8_SA_S9_EEENS6_IJNS7_ILi1EEESI_SI_EEESC_SE_Li128ELb1ELb1ELb1ELb0EEENS1_36VarlenDynamicPersistentTileSchedulerILi128ELi80ELi128ELi128ELb1ELb1ELb0ELb1ELb1ELb1EEEEEEEEEvNT_6ParamsE,(.L_x_17 - _ZN7cutlass13device_kernelIN5flash19enable_sm80_to_sm89INS1_16FlashAttnFwdSm80INS1_25CollectiveMainloopFwdSm80ILi4ELi1ELb0EN4cute5tupleIJNS5_1CILi128EEENS7_ILi80EEENS7_ILi64EEEEEELi64ENS_6half_tEfNS_4arch4Sm80ELb1ELb0ELb0ELb1ELb1ELb1ELb1ELb1EEENS1_21CollectiveEpilogueFwdINS6_IJS8_SA_S9_EEENS6_IJNS7_ILi1EEESI_SI_EEESC_SE_Li128ELb1ELb1ELb1ELb0EEENS1_36VarlenDynamicPersistentTileSchedulerILi128ELi80ELi128ELi128ELb1ELb1ELb0ELb1ELb1ELb1EEEEEEEEEvNT_6ParamsE)
        .other          _ZN7cutlass13device_kernelIN5flash19enable_sm80_to_sm89INS1_16FlashAttnFwdSm80INS1_25CollectiveMainloopFwdSm80ILi4ELi1ELb0EN4cute5tupleIJNS5_1CILi128EEENS7_ILi80EEENS7_ILi64EEEEEELi64ENS_6half_tEfNS_4arch4Sm80ELb1ELb0ELb0ELb1ELb1ELb1ELb1ELb1EEENS1_21CollectiveEpilogueFwdINS6_IJS8_SA_S9_EEENS6_IJNS7_ILi1EEESI_SI_EEESC_SE_Li128ELb1ELb1ELb1ELb0EEENS1_36VarlenDynamicPersistentTileSchedulerILi128ELi80ELi128ELi128ELb1ELb1ELb0ELb1ELb1ELb1EEEEEEEEEvNT_6ParamsE,@"STO_CUDA_ENTRY STV_DEFAULT"
_ZN7cutlass13device_kernelIN5flash19enable_sm80_to_sm89INS1_16FlashAttnFwdSm80INS1_25CollectiveMainloopFwdSm80ILi4ELi1ELb0EN4cute5tupleIJNS5_1CILi128EEENS7_ILi80EEENS7_ILi64EEEEEELi64ENS_6half_tEfNS_4arch4Sm80ELb1ELb0ELb0ELb1ELb1ELb1ELb1ELb1EEENS1_21CollectiveEpilogueFwdINS6_IJS8_SA_S9_EEENS6_IJNS7_ILi1EEESI_SI_EEESC_SE_Li128ELb1ELb1ELb1ELb0EEENS1_36VarlenDynamicPersistentTileSchedulerILi128ELi80ELi128ELi128ELb1ELb1ELb0ELb1ELb1ELb1EEEEEEEEEvNT_6ParamsE:
[----:B------:R-:W-:Y:S01]  /*0000*/  LDC R1, c[0x0][0x28] ;  /* 0x00000a00ff017b82 */ /* 0x000fe20000000800 */
[----:B------:R-:W-:Y:S05]  /*0010*/  EXIT ;  /* 0x000000000000794d */ /* 0x000fea0003800000 */
.L_x_8:
        /* <DEDUP_REMOVED lines=14> */
.L_x_17:


//--------------------- .nv.shared.reserved.0     --------------------------
	.section	.nv.shared.reserved.0,"aw",@nobits
	.weak		__nv_reservedSMEM_offset_0_alias
	.size		__nv_reservedSMEM_offset_0_alias, 0, 0
	.other		__nv_reservedSMEM_offset_0_alias,@"STO_CUDA_RESERVED_SHARED STV_DEFAULT"
__nv_reservedSMEM_offset_0_alias:
	.zero		0


//--------------------- .nv.global                --------------------------
	.section	.nv.global,"aw",@nobits
.nv.global:
	.type		_ZN77_INTERNAL_46159d13_41_flash_fwd_hdim64_fp16_paged_split_sm80_cu_8e232a79_42184cute1_E,@object
	.size		_ZN77_INTERNAL_46159d13_41_flash_fwd_hdim64_fp16_paged_split_sm80_cu_8e232a79_42184cute1_E,(_ZN77_INTERNAL_46159d13_41_flash_fwd_hdim64_fp16_paged_split_sm80_cu_8e232a79_42184cuda3std3__45__cpo6cbeginE - _ZN77_INTERNAL_46159d13_41_flash_fwd_hdim64_fp16_paged_split_sm80_cu_8e232a79_42184cute1_E)
_ZN77_INTERNAL_46159d13_41_flash_fwd_hdim64_fp16_paged_split_sm80_cu_8e232a79_42184cute1_E:
	.zero		1
	.type		_ZN77_INTERNAL_46159d13_41_flash_fwd_hdim64_fp16_paged_split_sm80_cu_8e232a79_42184cuda3std3__45__cpo6cbeginE,@object
	.size		_ZN77_INTERNAL_46159d13_41_flash_fwd_hdim64_fp16_paged_split_sm80_cu_8e232a79_42184cuda3std3__45__cpo6cbeginE,(_ZN77_INTERNAL_46159d13_41_flash_fwd_hdim64_fp16_paged_split_sm80_cu_8e232a79_42184cuda3std3__48in_placeE - _ZN77_INTERNAL_46159d13_41_flash_fwd_hdim64_fp16_paged_split_sm80_cu_8e232a79_42184cuda3std3__45__cpo6cbeginE)
_ZN77_INTERNAL_46159d13_41_flash_fwd_hdim64_fp16_paged_split_sm80_cu_8e232a79_42184cuda3std3__45__cpo6cbeginE:
	.zero		1
	.type		_ZN77_INTERNAL_46159d13_41_flash_fwd_hdim64_fp16_paged_split_sm80_cu_8e232a79_42184cuda3std3__48in_placeE,@object
	.size		_ZN77_INTERNAL_46159d13_41_flash_fwd_hdim64_fp16_paged_split_sm80_cu_8e232a79_42184cuda3std3__48in_placeE,(_ZN77_INTERNAL_46159d13_41_flash_fwd_hdim64_fp16_paged_split_sm80_cu_8e232a79_42184cuda3std6ranges3__45__cpo9iter_moveE - _ZN77_INTERNAL_46159d13_41_flash_fwd_hdim64_fp16_paged_split_sm80_cu_8e232a79_42184cuda3std3__48in_placeE)
_ZN77_INTERNAL_46159d13_41_flash_fwd_hdim64_fp16_paged_split_sm80_cu_8e232a79_42184cuda3std3__48in_placeE:
	.zero		1
	.type		_ZN77_INTERNAL_46159d13_41_flash_fwd_hdim64_fp16_paged_split_sm80_cu_8e232a79_42184cuda3std6ranges3__45__cpo9iter_moveE,@object
	.size		_ZN77_INTERNAL_46159d13_41_flash_fwd_hdim64_fp16_paged_split_sm80_cu_8e232a79_42184cuda3std6ranges3__45__cpo9iter_moveE,(_ZN77_INTERNAL_46159d13_41_flash_fwd_hdim64_fp16_paged_split_sm80_cu_8e232a79_42184cuda3std3__45__cpo5beginE - _ZN77_INTERNAL_46159d13_41_flash_fwd_hdim64_fp16_paged_split_sm80_cu_8e232a79_42184cuda3std6ranges3__45__cpo9iter_moveE)
_ZN77_INTERNAL_46159d13_41_flash_fwd_hdim64_fp16_paged_split_sm80_cu_8e232a79_42184cuda3std6ranges3__45__cpo9iter_moveE:
	.zero		1
	.type		_ZN77_INTERNAL_46159d13_41_flash_fwd_hdim64_fp16_paged_split_sm80_cu_8e232a79_42184cuda3std3__45__cpo5beginE,@object
	.size		_ZN77_INTERNAL_46159d13_41_flash_fwd_hdim64_fp16_paged_split_sm80_cu_8e232a79_42184cuda3std3__45__cpo5beginE,(_ZN77_INTERNAL_46159d13_41_flash_fwd_hdim64_fp16_paged_split_sm80_cu_8e232a79_42184cuda3std3__479_GLOBAL__N__46159d13_41_flash_fwd_hdim64_fp16_paged_split_sm80_cu_8e232a79_42186ignoreE - _ZN77_INTERNAL_46159d13_41_flash_fwd_hdim64_fp16_paged_split_sm80_cu_8e232a79_42184cuda3std3__45__cpo5beginE)
_ZN77_INTERNAL_46159d13_41_flash_fwd_hdim64_fp16_paged_split_sm80_cu_8e232a79_42184cuda3std3__45__cpo5beginE:
	.zero		1
	.type		_ZN77_INTERNAL_46159d13_41_flash_fwd_hdim64_fp16_paged_split_sm80_cu_8e232a79_42184cuda3std3__479_GLOBAL__N__46159d13_41_flash_fwd_hdim64_fp16_paged_split_sm80_cu_8e232a79_42186ignoreE,@object
	.size		_ZN77_INTERNAL_46159d13_41_flash_fwd_hdim64_fp16_paged_split_sm80_cu_8e232a79_42184cuda3std3__479_GLOBAL__N__46159d13_41_flash_fwd_hdim64_fp16_paged_split_sm80_cu_8e232a79_42186ignoreE,(_ZN77_INTERNAL_46159d13_41_flash_fwd_hdim64_fp16_paged_split_sm80_cu_8e232a79_42184cute7productE - _ZN77_INTERNAL_46159d13_41_flash_fwd_hdim64_fp16_paged_split_sm80_cu_8e232a79_42184cuda3std3__479_GLOBAL__N__46159d13_41_flash_fwd_hdim64_fp16_paged_split_sm80_cu_8e232a79_42186ignoreE)
_ZN77_INTERNAL_46159d13_41_flash_fwd_hdim64_fp16_paged_split_sm80_cu_8e232a79_42184cuda3std3__479_GLOBAL__N__46159d13_41_flash_fwd_hdim64_fp16_paged_split_sm80_cu_8e232a79_42186ignoreE:
	.zero		1
	.type		_ZN77_INTERNAL_46159d13_41_flash_fwd_hdim64_fp16_paged_split_sm80_cu_8e232a79_42184cute7productE,@object
	.size		_ZN77_INTERNAL_46159d13_41_flash_fwd_hdim64_fp16_paged_split_sm80_cu_8e232a79_42184cute7productE,(_ZN77_INTERNAL_46159d13_41_flash_fwd_hdim64_fp16_paged_split_sm80_cu_8e232a79_42184cuda3std3__45__cpo3endE - _ZN77_INTERNAL_46159d13_41_flash_fwd_hdim64_fp16_paged_split_sm80_cu_8e232a79_42184cute7productE)
_ZN77_INTERNAL_46159d13_41_flash_fwd_hdim64_fp16_paged_split_sm80_cu_8e232a79_42184cute7productE:
	.zero		1
	.type		_ZN77_INTERNAL_46159d13_41_flash_fwd_hdim64_fp16_paged_split_sm80_cu_8e232a79_42184cuda3std3__45__cpo3endE,@object
	.size		_ZN77_INTERNAL_46159d13_41_flash_fwd_hdim64_fp16_paged_split_sm80_cu_8e232a79_42184cuda3std3__45__cpo3endE,(_ZN77_INTERNAL_46159d13_41_flash_fwd_hdim64_fp16_paged_split_sm80_cu_8e232a79_42184cuda3std3__419piecewise_constructE - _ZN77_INTERNAL_46159d13_41_flash_fwd_hdim64_fp16_paged_split_sm80_cu_8e232a79_42184cuda3std3__45__cpo3endE)
_ZN77_INTERNAL_46159d13_41_flash_fwd_hdim64_fp16_paged_split_sm80_cu_8e232a79_42184cuda3std3__45__cpo3endE:
	.zero		1
	.type		_ZN77_INTERNAL_46159d13_41_flash_fwd_hdim64_fp16_paged_split_sm80_cu_8e232a79_42184cuda3std3__419piecewise_constructE,@object
	.size		_ZN77_INTERNAL_46159d13_41_flash_fwd_hdim64_fp16_paged_split_sm80_cu_8e232a79_42184cuda3std3__419piecewise_constructE,(_ZN77_INTERNAL_46159d13_41_flash_fwd_hdim64_fp16_paged_split_sm80_cu_8e232a79_42184cuda3std3__45__cpo4cendE - _ZN77_INTERNAL_46159d13_41_flash_fwd_hdim64_fp16_paged_split_sm80_cu_8e232a79_42184cuda3std3__419piecewise_constructE)
_ZN77_INTERNAL_46159d13_41_flash_fwd_hdim64_fp16_paged_split_sm80_cu_8e232a79_42184cuda3std3__419piecewise_constructE:
	.zero		1
	.type		_ZN77_INTERNAL_46159d13_41_flash_fwd_hdim64_fp16_paged_split_sm80_cu_8e232a79_42184cuda3std3__45__cpo4cendE,@object
	.size		_ZN77_INTERNAL_46159d13_41_flash_fwd_hdim64_fp16_paged_split_sm80_cu_8e232a79_42184cuda3std3__45__cpo4cendE,(_ZN77_INTERNAL_46159d13_41_flash_fwd_hdim64_fp16_paged_split_sm80_cu_8e232a79_42184cuda3std6ranges3__45__cpo4swapE - _ZN77_INTERNAL_46159d13_41_flash_fwd_hdim64_fp16_paged_split_sm80_cu_8e232a79_42184cuda3std3__45__cpo4cendE)
_ZN77_INTERNAL_46159d13_41_flash_fwd_hdim64_fp16_paged_split_sm80_cu_8e232a79_42184cuda3std3__45__cpo4cendE:
	.zero		1
	.type		_ZN77_INTERNAL_46159d13_41_flash_fwd_hdim64_fp16_paged_split_sm80_cu_8e232a79_42184cuda3std6ranges3__45__cpo4swapE,@object
	.size		_ZN77_INTERNAL_46159d13_41_flash_fwd_hdim64_fp16_paged_split_sm80_cu_8e232a79_42184cuda3std6ranges3__45__cpo4swapE,(.L_7 - _ZN77_INTERNAL_46159d13_41_flash_fwd_hdim64_fp16_paged_split_sm80_cu_8e232a79_42184cuda3std6ranges3__45__cpo4swapE)
_ZN77_INTERNAL_46159d13_41_flash_fwd_hdim64_fp16_paged_split_sm80_cu_8e232a79_42184cuda3std6ranges3__45__cpo4swapE:
	.zero		1
.L_7:


//--------------------- .nv.constant0._ZN7cutlass13device_kernelIN5flash19enable_sm80_to_sm89INS1_16FlashAttnFwdSm80INS1_25CollectiveMainloopFwdSm80ILi4ELi1ELb0EN4cute5tupleIJNS5_1CILi128EEENS7_ILi112EEENS7_ILi64EEEEEELi64ENS_6half_tEfNS_4arch4Sm80ELb0ELb0ELb0ELb0ELb1ELb0ELb1ELb1EEENS1_21CollectiveEpilogueFwdINS6_IJS8_SA_S9_EEENS6_IJNS7_ILi1EEESI_SI_EEESC_SE_Li128ELb0ELb1ELb1ELb0EEENS1_19SingleTileSchedulerILb0ELb1ELb1ELi128EEEEEEEEEvNT_6ParamsE --------------------------
	.section	.nv.constant0._ZN7cutlass13device_kernelIN5flash19enable_sm80_to_sm89INS1_16FlashAttnFwdSm80INS1_25CollectiveMainloopFwdSm80ILi4ELi1ELb0EN4cute5tupleIJNS5_1CILi128EEENS7_ILi112EEENS7_ILi64EEEEEELi64ENS_6half_tEfNS_4arch4Sm80ELb0ELb0ELb0ELb0ELb1ELb0ELb1ELb1EEENS1_21CollectiveEpilogueFwdINS6_IJS8_SA_S9_EEENS6_IJNS7_ILi1EEESI_SI_EEESC_SE_Li128ELb0ELb1ELb1ELb0EEENS1_19SingleTileSchedulerILb0ELb1ELb1ELi128EEEEEEEEEvNT_6ParamsE,"a",@progbits
	.sectionflags	@""
	.align	4
.nv.constant0._ZN7cutlass13device_kernelIN5flash19enable_sm80_to_sm89INS1_16FlashAttnFwdSm80INS1_25CollectiveMainloopFwdSm80ILi4ELi1ELb0EN4cute5tupleIJNS5_1CILi128EEENS7_ILi112EEENS7_ILi64EEEEEELi64ENS_6half_tEfNS_4arch4Sm80ELb0ELb0ELb0ELb0ELb1ELb0ELb1ELb1EEENS1_21CollectiveEpilogueFwdINS6_IJS8_SA_S9_EEENS6_IJNS7_ILi1EEESI_SI_EEESC_SE_Li128ELb0ELb1ELb1ELb0EEENS1_19SingleTileSchedulerILb0ELb1ELb1ELi128EEEEEEEEEvNT_6ParamsE:
	.zero		1576


//--------------------- .nv.constant0._ZN7cutlass13device_kernelIN5flash19enable_sm80_to_sm89INS1_16FlashAttnFwdSm80INS1_25CollectiveMainloopFwdSm80ILi4ELi1ELb0EN4cute5tupleIJNS5_1CILi128EEENS7_ILi80EEENS7_ILi64EEEEEELi64ENS_6half_tEfNS_4arch4Sm80ELb0ELb0ELb0ELb1ELb1ELb0ELb1ELb1EEENS1_21CollectiveEpilogueFwdINS6_IJS8_SA_S9_EEENS6_IJNS7_ILi1EEESI_SI_EEESC_SE_Li128ELb1ELb1ELb1ELb0EEENS1_36VarlenDynamicPersistentTileSchedulerILi128ELi80ELi128ELi128ELb1ELb1ELb0ELb0ELb1ELb1EEEEEEEEEvNT_6ParamsE --------------------------
	.section	.nv.constant0._ZN7cutlass13device_kernelIN5flash19enable_sm80_to_sm89INS1_16FlashAttnFwdSm80INS1_25CollectiveMainloopFwdSm80ILi4ELi1ELb0EN4cute5tupleIJNS5_1CILi128EEENS7_ILi80EEENS7_ILi64EEEEEELi64ENS_6half_tEfNS_4arch4Sm80ELb0ELb0ELb0ELb1ELb1ELb0ELb1ELb1EEENS1_21CollectiveEpilogueFwdINS6_IJS8_SA_S9_EEENS6_IJNS7_ILi1EEESI_SI_EEESC_SE_Li128ELb1ELb1ELb1ELb0EEENS1_36VarlenDynamicPersistentTileSchedulerILi128ELi80ELi128ELi128ELb1ELb1ELb0ELb0ELb1ELb1EEEEEEEEEvNT_6ParamsE,"a",@progbits
	.sectionflags	@""
	.align	4
.nv.constant0._ZN7cutlass13device_kernelIN5flash19enable_sm80_to_sm89INS1_16FlashAttnFwdSm80INS1_25CollectiveMainloopFwdSm80ILi4ELi1ELb0EN4cute5tupleIJNS5_1CILi128EEENS7_ILi80EEENS7_ILi64EEEEEELi64ENS_6half_tEfNS_4arch4Sm80ELb0ELb0ELb0ELb1ELb1ELb0ELb1ELb1EEENS1_21CollectiveEpilogueFwdINS6_IJS8_SA_S9_EEENS6_IJNS7_ILi1EEESI_SI_EEESC_SE_Li128ELb1ELb1ELb1ELb0EEENS1_36VarlenDynamicPersistentTileSchedulerILi128ELi80ELi128ELi128ELb1ELb1ELb0ELb0ELb1ELb1EEEEEEEEEvNT_6ParamsE:
	.zero		1608


//--------------------- .nv.constant0._ZN7cutlass13device_kernelIN5flash19enable_sm80_to_sm89INS1_16FlashAttnFwdSm80INS1_25CollectiveMainloopFwdSm80ILi4ELi1ELb0EN4cute5tupleIJNS5_1CILi128EEENS7_ILi80EEENS7_ILi64EEEEEELi64ENS_6half_tEfNS_4arch4Sm80ELb0ELb0ELb0ELb1ELb1ELb1ELb1ELb1EEENS1_21CollectiveEpilogueFwdINS6_IJS8_SA_S9_EEENS6_IJNS7_ILi1EEESI_SI_EEESC_SE_Li128ELb1ELb1ELb1ELb0EEENS1_36VarlenDynamicPersistentTileSchedulerILi128ELi80ELi128ELi128ELb1ELb1ELb0ELb0ELb1ELb1EEEEEEEEEvNT_6ParamsE --------------------------
	.section	.nv.constant0._ZN7cutlass13device_kernelIN5flash19enable_sm80_to_sm89INS1_16FlashAttnFwdSm80INS1_25CollectiveMainloopFwdSm80ILi4ELi1ELb0EN4cute5tupleIJNS5_1CILi128EEENS7_ILi80EEENS7_ILi64EEEEEELi64ENS_6half_tEfNS_4arch4Sm80ELb0ELb0ELb0ELb1ELb1ELb1ELb1ELb1EEENS1_21CollectiveEpilogueFwdINS6_IJS8_SA_S9_EEENS6_IJNS7_ILi1EEESI_SI_EEESC_SE_Li128ELb1ELb1ELb1ELb0EEENS1_36VarlenDynamicPersistentTileSchedulerILi128ELi80ELi128ELi128ELb1ELb1ELb0ELb0ELb1ELb1EEEEEEEEEvNT_6ParamsE,"a",@progbits
	.sectionflags	@""
	.align	4
.nv.constant0._ZN7cutlass13device_kernelIN5flash19enable_sm80_to_sm89INS1_16FlashAttnFwdSm80INS1_25CollectiveMainloopFwdSm80ILi4ELi1ELb0EN4cute5tupleIJNS5_1CILi128EEENS7_ILi80EEENS7_ILi64EEEEEELi64ENS_6half_tEfNS_4arch4Sm80ELb0ELb0ELb0ELb1ELb1ELb1ELb1ELb1EEENS1_21CollectiveEpilogueFwdINS6_IJS8_SA_S9_EEENS6_IJNS7_ILi1EEESI_SI_EEESC_SE_Li128ELb1ELb1ELb1ELb0EEENS1_36VarlenDynamicPersistentTileSchedulerILi128ELi80ELi128ELi128ELb1ELb1ELb0ELb0ELb1ELb1EEEEEEEEEvNT_6ParamsE:
	.zero		1608


//--------------------- .nv.constant0._ZN7cutlass13device_kernelIN5flash19enable_sm80_to_sm89INS1_16FlashAttnFwdSm80INS1_25CollectiveMainloopFwdSm80ILi4ELi1ELb0EN4cute5tupleIJNS5_1CILi128EEENS7_ILi96EEENS7_ILi64EEEEEELi64ENS_6half_tEfNS_4arch4Sm80ELb0ELb1ELb0ELb0ELb1ELb0ELb1ELb1EEENS1_21CollectiveEpilogueFwdINS6_IJS8_SA_S9_EEENS6_IJNS7_ILi1EEESI_SI_EEESC_SE_Li128ELb0ELb1ELb1ELb0EEENS1_19SingleTileSchedulerILb0ELb1ELb1ELi128EEEEEEEEEvNT_6ParamsE --------------------------
	.section	.nv.constant0._ZN7cutlass13device_kernelIN5flash19enable_sm80_to_sm89INS1_16FlashAttnFwdSm80INS1_25CollectiveMainloopFwdSm80ILi4ELi1ELb0EN4cute5tupleIJNS5_1CILi128EEENS7_ILi96EEENS7_ILi64EEEEEELi64ENS_6half_tEfNS_4arch4Sm80ELb0ELb1ELb0ELb0ELb1ELb0ELb1ELb1EEENS1_21CollectiveEpilogueFwdINS6_IJS8_SA_S9_EEENS6_IJNS7_ILi1EEESI_SI_EEESC_SE_Li128ELb0ELb1ELb1ELb0EEENS1_19SingleTileSchedulerILb0ELb1ELb1ELi128EEEEEEEEEvNT_6ParamsE,"a",@progbits
	.sectionflags	@""
	.align	4
.nv.constant0._ZN7cutlass13device_kernelIN5flash19enable_sm80_to_sm89INS1_16FlashAttnFwdSm80INS1_25CollectiveMainloopFwdSm80ILi4ELi1ELb0EN4cute5tupleIJNS5_1CILi128EEENS7_ILi96EEENS7_ILi64EEEEEELi64ENS_6half_tEfNS_4arch4Sm80ELb0ELb1ELb0ELb0ELb1ELb0ELb1ELb1EEENS1_21CollectiveEpilogueFwdINS6_IJS8_SA_S9_EEENS6_IJNS7_ILi1EEESI_SI_EEESC_SE_Li128ELb0ELb1ELb1ELb0EEENS1_19SingleTileSchedulerILb0ELb1ELb1ELi128EEEEEEEEEvNT_6ParamsE:
	.zero		1576


//--------------------- .nv.constant0._ZN7cutlass13device_kernelIN5flash19enable_sm80_to_sm89INS1_16FlashAttnFwdSm80INS1_25CollectiveMainloopFwdSm80ILi4ELi1ELb0EN4cute5tupleIJNS5_1CILi128EEENS7_ILi80EEENS7_ILi64EEEEEELi64ENS_6half_tEfNS_4arch4Sm80ELb0ELb1ELb0ELb1ELb1ELb0ELb1ELb1EEENS1_21CollectiveEpilogueFwdINS6_IJS8_SA_S9_EEENS6_IJNS7_ILi1EEESI_SI_EEESC_SE_Li128ELb1ELb1ELb1ELb0EEENS1_36VarlenDynamicPersistentTileSchedulerILi128ELi80ELi128ELi128ELb1ELb1ELb0ELb1ELb0ELb1EEEEEEEEEvNT_6ParamsE --------------------------
	.section	.nv.constant0._ZN7cutlass13device_kernelIN5flash19enable_sm80_to_sm89INS1_16FlashAttnFwdSm80INS1_25CollectiveMainloopFwdSm80ILi4ELi1ELb0EN4cute5tupleIJNS5_1CILi128EEENS7_ILi80EEENS7_ILi64EEEEEELi64ENS_6half_tEfNS_4arch4Sm80ELb0ELb1ELb0ELb1ELb1ELb0ELb1ELb1EEENS1_21CollectiveEpilogueFwdINS6_IJS8_SA_S9_EEENS6_IJNS7_ILi1EEESI_SI_EEESC_SE_Li128ELb1ELb1ELb1ELb0EEENS1_36VarlenDynamicPersistentTileSchedulerILi128ELi80ELi128ELi128ELb1ELb1ELb0ELb1ELb0ELb1EEEEEEEEEvNT_6ParamsE,"a",@progbits
	.sectionflags	@""
	.align	4
.nv.constant0._ZN7cutlass13device_kernelIN5flash19enable_sm80_to_sm89INS1_16FlashAttnFwdSm80INS1_25CollectiveMainloopFwdSm80ILi4ELi1ELb0EN4cute5tupleIJNS5_1CILi128EEENS7_ILi80EEENS7_ILi64EEEEEELi64ENS_6half_tEfNS_4arch4Sm80ELb0ELb1ELb0ELb1ELb1ELb0ELb1ELb1EEENS1_21CollectiveEpilogueFwdINS6_IJS8_SA_S9_EEENS6_IJNS7_ILi1EEESI_SI_EEESC_SE_Li128ELb1ELb1ELb1ELb0EEENS1_36VarlenDynamicPersistentTileSchedulerILi128ELi80ELi128ELi128ELb1ELb1ELb0ELb1ELb0ELb1EEEEEEEEEvNT_6ParamsE:
	.zero		1608


//--------------------- .nv.constant0._ZN7cutlass13device_kernelIN5flash19enable_sm80_to_sm89INS1_16FlashAttnFwdSm80INS1_25CollectiveMainloopFwdSm80ILi4ELi1ELb0EN4cute5tupleIJNS5_1CILi128EEENS7_ILi80EEENS7_ILi64EEEEEELi64ENS_6half_tEfNS_4arch4Sm80ELb0ELb1ELb0ELb1ELb1ELb1ELb1ELb1EEENS1_21CollectiveEpilogueFwdINS6_IJS8_SA_S9_EEENS6_IJNS7_ILi1EEESI_SI_EEESC_SE_Li128ELb1ELb1ELb1ELb0EEENS1_36VarlenDynamicPersistentTileSchedulerILi128ELi80ELi128ELi128ELb1ELb1ELb0ELb1ELb0ELb1EEEEEEEEEvNT_6ParamsE --------------------------
	.section	.nv.constant0._ZN7cutlass13device_kernelIN5flash19enable_sm80_to_sm89INS1_16FlashAttnFwdSm80INS1_25CollectiveMainloopFwdSm80ILi4ELi1ELb0EN4cute5tupleIJNS5_1CILi128EEENS7_ILi80EEENS7_ILi64EEEEEELi64ENS_6half_tEfNS_4arch4Sm80ELb0ELb1ELb0ELb1ELb1ELb1ELb1ELb1EEENS1_21CollectiveEpilogueFwdINS6_IJS8_SA_S9_EEENS6_IJNS7_ILi1EEESI_SI_EEESC_SE_Li128ELb1ELb1ELb1ELb0EEENS1_36VarlenDynamicPersistentTileSchedulerILi128ELi80ELi128ELi128ELb1ELb1ELb0ELb1ELb0ELb1EEEEEEEEEvNT_6ParamsE,"a",@progbits
	.sectionflags	@""
	.align	4
.nv.constant0._ZN7cutlass13device_kernelIN5flash19enable_sm80_to_sm89INS1_16FlashAttnFwdSm80INS1_25CollectiveMainloopFwdSm80ILi4ELi1ELb0EN4cute5tupleIJNS5_1CILi128EEENS7_ILi80EEENS7_ILi64EEEEEELi64ENS_6half_tEfNS_4arch4Sm80ELb0ELb1ELb0ELb1ELb1ELb1ELb1ELb1EEENS1_21CollectiveEpilogueFwdINS6_IJS8_SA_S9_EEENS6_IJNS7_ILi1EEESI_SI_EEESC_SE_Li128ELb1ELb1ELb1ELb0EEENS1_36VarlenDynamicPersistentTileSchedulerILi128ELi80ELi128ELi128ELb1ELb1ELb0ELb1ELb0ELb1EEEEEEEEEvNT_6ParamsE:
	.zero		1608


//--------------------- .nv.constant0._ZN7cutlass13device_kernelIN5flash19enable_sm80_to_sm89INS1_16FlashAttnFwdSm80INS1_25CollectiveMainloopFwdSm80ILi4ELi1ELb0EN4cute5tupleIJNS5_1CILi128EEENS7_ILi112EEENS7_ILi64EEEEEELi64ENS_6half_tEfNS_4arch4Sm80ELb1ELb0ELb0ELb0ELb1ELb0ELb1ELb1EEENS1_21CollectiveEpilogueFwdINS6_IJS8_SA_S9_EEENS6_IJNS7_ILi1EEESI_SI_EEESC_SE_Li128ELb0ELb1ELb1ELb0EEENS1_30DynamicPersistentTileSchedulerILi128ELi128ELb1ELb1ELb0EEEEEEEEEvNT_6ParamsE --------------------------
	.section	.nv.constant0._ZN7cutlass13device_kernelIN5flash19enable_sm80_to_sm89INS1_16FlashAttnFwdSm80INS1_25CollectiveMainloopFwdSm80ILi4ELi1ELb0EN4cute5tupleIJNS5_1CILi128EEENS7_ILi112EEENS7_ILi64EEEEEELi64ENS_6half_tEfNS_4arch4Sm80ELb1ELb0ELb0ELb0ELb1ELb0ELb1ELb1EEENS1_21CollectiveEpilogueFwdINS6_IJS8_SA_S9_EEENS6_IJNS7_ILi1EEESI_SI_EEESC_SE_Li128ELb0ELb1ELb1ELb0EEENS1_30DynamicPersistentTileSchedulerILi128ELi128ELb1ELb1ELb0EEEEEEEEEvNT_6ParamsE,"a",@progbits
	.sectionflags	@""
	.align	4
.nv.constant0._ZN7cutlass13device_kernelIN5flash19enable_sm80_to_sm89INS1_16FlashAttnFwdSm80INS1_25CollectiveMainloopFwdSm80ILi4ELi1ELb0EN4cute5tupleIJNS5_1CILi128EEENS7_ILi112EEENS7_ILi64EEEEEELi64ENS_6half_tEfNS_4arch4Sm80ELb1ELb0ELb0ELb0ELb1ELb0ELb1ELb1EEENS1_21CollectiveEpilogueFwdINS6_IJS8_SA_S9_EEENS6_IJNS7_ILi1EEESI_SI_EEESC_SE_Li128ELb0ELb1ELb1ELb0EEENS1_30DynamicPersistentTileSchedulerILi128ELi128ELb1ELb1ELb0EEEEEEEEEvNT_6ParamsE:
	.zero		1592


//--------------------- .nv.constant0._ZN7cutlass13device_kernelIN5flash19enable_sm80_to_sm89INS1_16FlashAttnFwdSm80INS1_25CollectiveMainloopFwdSm80ILi4ELi1ELb0EN4cute5tupleIJNS5_1CILi128EEENS7_ILi80EEENS7_ILi64EEEEEELi64ENS_6half_tEfNS_4arch4Sm80ELb1ELb0ELb0ELb1ELb1ELb0ELb1ELb1EEENS1_21CollectiveEpilogueFwdINS6_IJS8_SA_S9_EEENS6_IJNS7_ILi1EEESI_SI_EEESC_SE_Li128ELb1ELb1ELb1ELb0EEENS1_36VarlenDynamicPersistentTileSchedulerILi128ELi80ELi128ELi128ELb1ELb1ELb0ELb1ELb1ELb1EEEEEEEEEvNT_6ParamsE --------------------------
	.section	.nv.constant0._ZN7cutlass13device_kernelIN5flash19enable_sm80_to_sm89INS1_16FlashAttnFwdSm80INS1_25CollectiveMainloopFwdSm80ILi4ELi1ELb0EN4cute5tupleIJNS5_1CILi128EEENS7_ILi80EEENS7_ILi64EEEEEELi64ENS_6half_tEfNS_4arch4Sm80ELb1ELb0ELb0ELb1ELb1ELb0ELb1ELb1EEENS1_21CollectiveEpilogueFwdINS6_IJS8_SA_S9_EEENS6_IJNS7_ILi1EEESI_SI_EEESC_SE_Li128ELb1ELb1ELb1ELb0EEENS1_36VarlenDynamicPersistentTileSchedulerILi128ELi80ELi128ELi128ELb1ELb1ELb0ELb1ELb1ELb1EEEEEEEEEvNT_6ParamsE,"a",@progbits
	.sectionflags	@""
	.align	4
.nv.constant0._ZN7cutlass13device_kernelIN5flash19enable_sm80_to_sm89INS1_16FlashAttnFwdSm80INS1_25CollectiveMainloopFwdSm80ILi4ELi1ELb0EN4cute5tupleIJNS5_1CILi128EEENS7_ILi80EEENS7_ILi64EEEEEELi64ENS_6half_tEfNS_4arch4Sm80ELb1ELb0ELb0ELb1ELb1ELb0ELb1ELb1EEENS1_21CollectiveEpilogueFwdINS6_IJS8_SA_S9_EEENS6_IJNS7_ILi1EEESI_SI_EEESC_SE_Li128ELb1ELb1ELb1ELb0EEENS1_36VarlenDynamicPersistentTileSchedulerILi128ELi80ELi128ELi128ELb1ELb1ELb0ELb1ELb1ELb1EEEEEEEEEvNT_6ParamsE:
	.zero		1608


//--------------------- .nv.constant0._ZN7cutlass13device_kernelIN5flash19enable_sm80_to_sm89INS1_16FlashAttnFwdSm80INS1_25CollectiveMainloopFwdSm80ILi4ELi1ELb0EN4cute5tupleIJNS5_1CILi128EEENS7_ILi80EEENS7_ILi64EEEEEELi64ENS_6half_tEfNS_4arch4Sm80ELb1ELb0ELb0ELb1ELb1ELb1ELb1ELb1EEENS1_21CollectiveEpilogueFwdINS6_IJS8_SA_S9_EEENS6_IJNS7_ILi1EEESI_SI_EEESC_SE_Li128ELb1ELb1ELb1ELb0EEENS1_36VarlenDynamicPersistentTileSchedulerILi128ELi80ELi128ELi128ELb1ELb1ELb0ELb1ELb1ELb1EEEEEEEEEvNT_6ParamsE --------------------------
	.section	.nv.constant0._ZN7cutlass13device_kernelIN5flash19enable_sm80_to_sm89INS1_16FlashAttnFwdSm80INS1_25CollectiveMainloopFwdSm80ILi4ELi1ELb0EN4cute5tupleIJNS5_1CILi128EEENS7_ILi80EEENS7_ILi64EEEEEELi64ENS_6half_tEfNS_4arch4Sm80ELb1ELb0ELb0ELb1ELb1ELb1ELb1ELb1EEENS1_21CollectiveEpilogueFwdINS6_IJS8_SA_S9_EEENS6_IJNS7_ILi1EEESI_SI_EEESC_SE_Li128ELb1ELb1ELb1ELb0EEENS1_36VarlenDynamicPersistentTileSchedulerILi128ELi80ELi128ELi128ELb1ELb1ELb0ELb1ELb1ELb1EEEEEEEEEvNT_6ParamsE,"a",@progbits
	.sectionflags	@""
	.align	4
.nv.constant0._ZN7cutlass13device_kernelIN5flash19enable_sm80_to_sm89INS1_16FlashAttnFwdSm80INS1_25CollectiveMainloopFwdSm80ILi4ELi1ELb0EN4cute5tupleIJNS5_1CILi128EEENS7_ILi80EEENS7_ILi64EEEEEELi64ENS_6half_tEfNS_4arch4Sm80ELb1ELb0ELb0ELb1ELb1ELb1ELb1ELb1EEENS1_21CollectiveEpilogueFwdINS6_IJS8_SA_S9_EEENS6_IJNS7_ILi1EEESI_SI_EEESC_SE_Li128ELb1ELb1ELb1ELb0EEENS1_36VarlenDynamicPersistentTileSchedulerILi128ELi80ELi128ELi128ELb1ELb1ELb0ELb1ELb1ELb1EEEEEEEEEvNT_6ParamsE:
	.zero		1608


//--------------------- SYMBOLS --------------------------

	.type		.nv.reservedSmem.offset0,@object
	.size		.nv.reservedSmem.offset0,0x4
